//
// Generated by NVIDIA NVVM Compiler
//
// Compiler Build ID: CL-36424714
// Cuda compilation tools, release 13.0, V13.0.88
// Based on NVVM 20.0.0
//

.version 9.0
.target sm_100
.address_size 64

	// .globl	_Z10finiteDiffiddiiPdS_

.visible .entry _Z10finiteDiffiddiiPdS_(
	.param .u32 _Z10finiteDiffiddiiPdS__param_0,
	.param .f64 _Z10finiteDiffiddiiPdS__param_1,
	.param .f64 _Z10finiteDiffiddiiPdS__param_2,
	.param .u32 _Z10finiteDiffiddiiPdS__param_3,
	.param .u32 _Z10finiteDiffiddiiPdS__param_4,
	.param .u64 .ptr .align 1 _Z10finiteDiffiddiiPdS__param_5,
	.param .u64 .ptr .align 1 _Z10finiteDiffiddiiPdS__param_6
)
{
	.reg .pred 	%p<17>;
	.reg .b32 	%r<54>;
	.reg .b64 	%rd<33>;
	.reg .b64 	%fd<48>;

	ld.param.u32 	%r28, [_Z10finiteDiffiddiiPdS__param_0];
	ld.param.f64 	%fd2, [_Z10finiteDiffiddiiPdS__param_1];
	ld.param.f64 	%fd3, [_Z10finiteDiffiddiiPdS__param_2];
	ld.param.u32 	%r29, [_Z10finiteDiffiddiiPdS__param_3];
	ld.param.u32 	%r30, [_Z10finiteDiffiddiiPdS__param_4];
	ld.param.u64 	%rd8, [_Z10finiteDiffiddiiPdS__param_5];
	ld.param.u64 	%rd9, [_Z10finiteDiffiddiiPdS__param_6];
	cvta.to.global.u64 	%rd1, %rd8;
	cvta.to.global.u64 	%rd2, %rd9;
	mov.u32 	%r31, %ctaid.x;
	mov.u32 	%r32, %ntid.x;
	mul.lo.s32 	%r1, %r31, %r32;
	mov.u32 	%r2, %tid.x;
	add.s32 	%r3, %r1, %r2;
	mov.u32 	%r33, %nctaid.x;
	mul.lo.s32 	%r4, %r32, %r33;
	setp.lt.s32 	%p1, %r29, 1;
	@%p1 bra 	$L__BB0_17;
	cvt.rn.f64.s32 	%fd4, %r28;
	mul.f64 	%fd5, %fd2, %fd4;
	div.rn.f64 	%fd1, %fd5, %fd3;
	add.s32 	%r35, %r4, %r1;
	add.s32 	%r36, %r2, %r35;
	max.s32 	%r37, %r30, %r36;
	setp.lt.s32 	%p2, %r36, %r30;
	selp.u32 	%r5, 1, 0, %p2;
	add.s32 	%r38, %r36, %r5;
	sub.s32 	%r6, %r37, %r38;
	add.s32 	%r39, %r36, 1;
	max.s32 	%r40, %r30, %r39;
	not.b32 	%r41, %r35;
	add.s32 	%r42, %r40, %r41;
	sub.s32 	%r43, %r42, %r2;
	setp.ne.s32 	%p3, %r43, 0;
	selp.u32 	%r7, 1, 0, %p3;
	selp.s32 	%r44, -1, 0, %p3;
	add.s32 	%r8, %r43, %r44;
	mul.wide.s32 	%rd10, %r3, 8;
	add.s64 	%rd3, %rd1, %rd10;
	add.s64 	%rd4, %rd2, %rd10;
	add.s32 	%r9, %r3, %r4;
	mul.wide.s32 	%rd5, %r4, 8;
	add.s64 	%rd6, %rd3, %rd5;
	add.s64 	%rd7, %rd4, %rd5;
	add.s32 	%r10, %r9, %r4;
	add.s32 	%r11, %r10, %r4;
	mov.b32 	%r49, 0;
	div.u32 	%r45, %r6, %r4;
	add.s32 	%r13, %r45, %r5;
	div.u32 	%r47, %r8, %r4;
	add.s32 	%r19, %r47, %r7;
$L__BB0_2:
	setp.ge.s32 	%p4, %r3, %r30;
	@%p4 bra 	$L__BB0_9;
	and.b32  	%r14, %r13, 3;
	setp.eq.s32 	%p5, %r14, 3;
	mov.u32 	%r50, %r3;
	@%p5 bra 	$L__BB0_7;
	ld.global.f64 	%fd6, [%rd3];
	st.global.f64 	[%rd4], %fd6;
	setp.eq.s32 	%p6, %r14, 0;
	mov.u32 	%r50, %r9;
	@%p6 bra 	$L__BB0_7;
	ld.global.f64 	%fd7, [%rd6];
	st.global.f64 	[%rd7], %fd7;
	setp.eq.s32 	%p7, %r14, 1;
	mov.u32 	%r50, %r10;
	@%p7 bra 	$L__BB0_7;
	add.s64 	%rd11, %rd6, %rd5;
	ld.global.f64 	%fd8, [%rd11];
	add.s64 	%rd12, %rd7, %rd5;
	st.global.f64 	[%rd12], %fd8;
	mov.u32 	%r50, %r11;
$L__BB0_7:
	setp.lt.u32 	%p8, %r13, 3;
	@%p8 bra 	$L__BB0_9;
$L__BB0_8:
	mul.wide.s32 	%rd13, %r50, 8;
	add.s64 	%rd14, %rd1, %rd13;
	ld.global.f64 	%fd9, [%rd14];
	add.s64 	%rd15, %rd2, %rd13;
	st.global.f64 	[%rd15], %fd9;
	add.s64 	%rd16, %rd14, %rd5;
	ld.global.f64 	%fd10, [%rd16];
	add.s64 	%rd17, %rd15, %rd5;
	st.global.f64 	[%rd17], %fd10;
	add.s64 	%rd18, %rd16, %rd5;
	ld.global.f64 	%fd11, [%rd18];
	add.s64 	%rd19, %rd17, %rd5;
	st.global.f64 	[%rd19], %fd11;
	add.s64 	%rd20, %rd18, %rd5;
	ld.global.f64 	%fd12, [%rd20];
	add.s64 	%rd21, %rd19, %rd5;
	st.global.f64 	[%rd21], %fd12;
	shl.b32 	%r46, %r4, 2;
	add.s32 	%r50, %r46, %r50;
	setp.lt.s32 	%p9, %r50, %r30;
	@%p9 bra 	$L__BB0_8;
$L__BB0_9:
	add.s32 	%r52, %r3, 1;
	setp.ge.s32 	%p10, %r52, %r30;
	@%p10 bra 	$L__BB0_16;
	and.b32  	%r20, %r19, 3;
	setp.eq.s32 	%p11, %r20, 3;
	@%p11 bra 	$L__BB0_14;
	add.s32 	%r52, %r9, 1;
	ld.global.f64 	%fd13, [%rd4+8];
	ld.global.f64 	%fd14, [%rd4];
	sub.f64 	%fd15, %fd13, %fd14;
	mul.f64 	%fd16, %fd1, %fd15;
	sub.f64 	%fd17, %fd13, %fd16;
	st.global.f64 	[%rd3+8], %fd17;
	setp.eq.s32 	%p12, %r20, 0;
	@%p12 bra 	$L__BB0_14;
	add.s32 	%r52, %r10, 1;
	ld.global.f64 	%fd18, [%rd7+8];
	ld.global.f64 	%fd19, [%rd7];
	sub.f64 	%fd20, %fd18, %fd19;
	mul.f64 	%fd21, %fd1, %fd20;
	sub.f64 	%fd22, %fd18, %fd21;
	st.global.f64 	[%rd6+8], %fd22;
	setp.eq.s32 	%p13, %r20, 1;
	@%p13 bra 	$L__BB0_14;
	add.s32 	%r52, %r11, 1;
	add.s64 	%rd22, %rd7, %rd5;
	ld.global.f64 	%fd23, [%rd22+8];
	ld.global.f64 	%fd24, [%rd22];
	sub.f64 	%fd25, %fd23, %fd24;
	mul.f64 	%fd26, %fd1, %fd25;
	sub.f64 	%fd27, %fd23, %fd26;
	add.s64 	%rd23, %rd6, %rd5;
	st.global.f64 	[%rd23+8], %fd27;
$L__BB0_14:
	setp.lt.u32 	%p14, %r19, 3;
	@%p14 bra 	$L__BB0_16;
$L__BB0_15:
	mul.wide.s32 	%rd24, %r52, 8;
	add.s64 	%rd25, %rd2, %rd24;
	ld.global.f64 	%fd28, [%rd25];
	ld.global.f64 	%fd29, [%rd25+-8];
	sub.f64 	%fd30, %fd28, %fd29;
	mul.f64 	%fd31, %fd1, %fd30;
	sub.f64 	%fd32, %fd28, %fd31;
	add.s64 	%rd26, %rd1, %rd24;
	st.global.f64 	[%rd26], %fd32;
	add.s64 	%rd27, %rd25, %rd5;
	ld.global.f64 	%fd33, [%rd27];
	ld.global.f64 	%fd34, [%rd27+-8];
	sub.f64 	%fd35, %fd33, %fd34;
	mul.f64 	%fd36, %fd1, %fd35;
	sub.f64 	%fd37, %fd33, %fd36;
	add.s64 	%rd28, %rd26, %rd5;
	st.global.f64 	[%rd28], %fd37;
	add.s64 	%rd29, %rd27, %rd5;
	ld.global.f64 	%fd38, [%rd29];
	ld.global.f64 	%fd39, [%rd29+-8];
	sub.f64 	%fd40, %fd38, %fd39;
	mul.f64 	%fd41, %fd1, %fd40;
	sub.f64 	%fd42, %fd38, %fd41;
	add.s64 	%rd30, %rd28, %rd5;
	st.global.f64 	[%rd30], %fd42;
	add.s64 	%rd31, %rd29, %rd5;
	ld.global.f64 	%fd43, [%rd31];
	ld.global.f64 	%fd44, [%rd31+-8];
	sub.f64 	%fd45, %fd43, %fd44;
	mul.f64 	%fd46, %fd1, %fd45;
	sub.f64 	%fd47, %fd43, %fd46;
	add.s64 	%rd32, %rd30, %rd5;
	st.global.f64 	[%rd32], %fd47;
	shl.b32 	%r48, %r4, 2;
	add.s32 	%r52, %r48, %r52;
	setp.lt.s32 	%p15, %r52, %r30;
	@%p15 bra 	$L__BB0_15;
$L__BB0_16:
	add.s32 	%r49, %r49, 1;
	setp.ne.s32 	%p16, %r49, %r29;
	@%p16 bra 	$L__BB0_2;
$L__BB0_17:
	ret;

}
	// .globl	_Z12stepFunctiondiPd
.visible .entry _Z12stepFunctiondiPd(
	.param .f64 _Z12stepFunctiondiPd_param_0,
	.param .u32 _Z12stepFunctiondiPd_param_1,
	.param .u64 .ptr .align 1 _Z12stepFunctiondiPd_param_2
)
{
	.reg .pred 	%p<17>;
	.reg .b32 	%r<33>;
	.reg .b64 	%rd<11>;
	.reg .b64 	%fd<22>;

	ld.param.f64 	%fd1, [_Z12stepFunctiondiPd_param_0];
	ld.param.u32 	%r12, [_Z12stepFunctiondiPd_param_1];
	ld.param.u64 	%rd2, [_Z12stepFunctiondiPd_param_2];
	cvta.to.global.u64 	%rd1, %rd2;
	mov.u32 	%r13, %ctaid.x;
	mov.u32 	%r14, %ntid.x;
	mov.u32 	%r15, %tid.x;
	mad.lo.s32 	%r31, %r13, %r14, %r15;
	mov.u32 	%r16, %nctaid.x;
	mul.lo.s32 	%r2, %r14, %r16;
	setp.ge.s32 	%p1, %r31, %r12;
	@%p1 bra 	$L__BB1_7;
	add.s32 	%r17, %r31, %r2;
	max.s32 	%r18, %r12, %r17;
	setp.lt.s32 	%p2, %r17, %r12;
	selp.u32 	%r19, 1, 0, %p2;
	add.s32 	%r20, %r17, %r19;
	sub.s32 	%r21, %r18, %r20;
	div.u32 	%r22, %r21, %r2;
	add.s32 	%r3, %r22, %r19;
	and.b32  	%r23, %r3, 3;
	setp.eq.s32 	%p3, %r23, 3;
	@%p3 bra 	$L__BB1_4;
	add.s32 	%r24, %r3, 1;
	and.b32  	%r25, %r24, 3;
	neg.s32 	%r29, %r25;
$L__BB1_3:
	.pragma "nounroll";
	mul.wide.s32 	%rd3, %r31, 8;
	add.s64 	%rd4, %rd1, %rd3;
	cvt.rn.f64.s32 	%fd2, %r31;
	mul.f64 	%fd3, %fd1, %fd2;
	setp.ge.f64 	%p4, %fd3, 0d3FE0000000000000;
	setp.le.f64 	%p5, %fd3, 0d3FF0000000000000;
	selp.f64 	%fd4, 0d4000000000000000, 0d3FF0000000000000, %p5;
	selp.f64 	%fd5, %fd4, 0d3FF0000000000000, %p4;
	st.global.f64 	[%rd4], %fd5;
	add.s32 	%r31, %r31, %r2;
	add.s32 	%r29, %r29, 1;
	setp.ne.s32 	%p6, %r29, 0;
	@%p6 bra 	$L__BB1_3;
$L__BB1_4:
	setp.lt.u32 	%p7, %r3, 3;
	@%p7 bra 	$L__BB1_7;
	mul.wide.s32 	%rd7, %r2, 8;
$L__BB1_6:
	cvt.rn.f64.s32 	%fd6, %r31;
	mul.f64 	%fd7, %fd1, %fd6;
	setp.ge.f64 	%p8, %fd7, 0d3FE0000000000000;
	setp.le.f64 	%p9, %fd7, 0d3FF0000000000000;
	selp.f64 	%fd8, 0d4000000000000000, 0d3FF0000000000000, %p9;
	selp.f64 	%fd9, %fd8, 0d3FF0000000000000, %p8;
	mul.wide.s32 	%rd5, %r31, 8;
	add.s64 	%rd6, %rd1, %rd5;
	st.global.f64 	[%rd6], %fd9;
	add.s32 	%r26, %r31, %r2;
	cvt.rn.f64.s32 	%fd10, %r26;
	mul.f64 	%fd11, %fd1, %fd10;
	setp.ge.f64 	%p10, %fd11, 0d3FE0000000000000;
	setp.le.f64 	%p11, %fd11, 0d3FF0000000000000;
	selp.f64 	%fd12, 0d4000000000000000, 0d3FF0000000000000, %p11;
	selp.f64 	%fd13, %fd12, 0d3FF0000000000000, %p10;
	add.s64 	%rd8, %rd6, %rd7;
	st.global.f64 	[%rd8], %fd13;
	add.s32 	%r27, %r26, %r2;
	cvt.rn.f64.s32 	%fd14, %r27;
	mul.f64 	%fd15, %fd1, %fd14;
	setp.ge.f64 	%p12, %fd15, 0d3FE0000000000000;
	setp.le.f64 	%p13, %fd15, 0d3FF0000000000000;
	selp.f64 	%fd16, 0d4000000000000000, 0d3FF0000000000000, %p13;
	selp.f64 	%fd17, %fd16, 0d3FF0000000000000, %p12;
	add.s64 	%rd9, %rd8, %rd7;
	st.global.f64 	[%rd9], %fd17;
	add.s32 	%r28, %r27, %r2;
	cvt.rn.f64.s32 	%fd18, %r28;
	mul.f64 	%fd19, %fd1, %fd18;
	setp.ge.f64 	%p14, %fd19, 0d3FE0000000000000;
	setp.le.f64 	%p15, %fd19, 0d3FF0000000000000;
	selp.f64 	%fd20, 0d4000000000000000, 0d3FF0000000000000, %p15;
	selp.f64 	%fd21, %fd20, 0d3FF0000000000000, %p14;
	add.s64 	%rd10, %rd9, %rd7;
	st.global.f64 	[%rd10], %fd21;
	add.s32 	%r31, %r28, %r2;
	setp.lt.s32 	%p16, %r31, %r12;
	@%p16 bra 	$L__BB1_6;
$L__BB1_7:
	ret;

}


// ===== COMPILED SASS (sm_100) =====

	.target	sm_100

	.elftype	@"ET_EXEC"


//--------------------- .note.nv.tkinfo           --------------------------
	.section	.note.nv.tkinfo,"",@"SHT_NOTE"
	.sectionflags	@"SHF_NOTE_NV_TKINFO"
	.tkinfo
        /*0018*/ 	.word	0x00000002
        /*0030*/ 	.string	""
        /*0030*/ 	.string	"ptxas"
        /*0030*/ 	.string	"Cuda compilation tools, release 13.0, V13.0.88"
        /*0030*/ 	.string	"Build cuda_13.0.r13.0/compiler.36424714_0"
        /*0030*/ 	.string	"-arch sm_100 -m 64 "



//--------------------- .note.nv.cuinfo           --------------------------
	.section	.note.nv.cuinfo,"",@"SHT_NOTE"
	.sectionflags	@"SHF_NOTE_NV_CUINFO"
        /*0018*/ 	.short	0x0002
        /*001a*/ 	.short	0x0064
        /*001c*/ 	.short	0x0082
	.zero		2


//--------------------- .nv.info                  --------------------------
	.section	.nv.info,"",@"SHT_CUDA_INFO"
	.align	4


	//----- nvinfo : EIATTR_REGCOUNT
	.align		4
        /*0000*/ 	.byte	0x04, 0x2f
        /*0002*/ 	.short	(.L_1 - .L_0)
	.align		4
.L_0:
        /*0004*/ 	.word	index@(_Z10finiteDiffiddiiPdS_)
        /*0008*/ 	.word	0x00000020


	//----- nvinfo : EIATTR_FRAME_SIZE
	.align		4
.L_1:
        /*000c*/ 	.byte	0x04, 0x11
        /*000e*/ 	.short	(.L_3 - .L_2)
	.align		4
.L_2:
        /*0010*/ 	.word	index@($__internal_0_$__cuda_sm20_div_rn_f64_full)
        /*0014*/ 	.word	0x00000000


	//----- nvinfo : EIATTR_FRAME_SIZE
	.align		4
.L_3:
        /*0018*/ 	.byte	0x04, 0x11
        /*001a*/ 	.short	(.L_5 - .L_4)
	.align		4
.L_4:
        /*001c*/ 	.word	index@(_Z10finiteDiffiddiiPdS_)
        /*0020*/ 	.word	0x00000000


	//----- nvinfo : EIATTR_REGCOUNT
	.align		4
.L_5:
        /*0024*/ 	.byte	0x04, 0x2f
        /*0026*/ 	.short	(.L_7 - .L_6)
	.align		4
.L_6:
        /*0028*/ 	.word	index@(_Z12stepFunctiondiPd)
        /*002c*/ 	.word	0x0000001a


	//----- nvinfo : EIATTR_FRAME_SIZE
	.align		4
.L_7:
        /*0030*/ 	.byte	0x04, 0x11
        /*0032*/ 	.short	(.L_9 - .L_8)
	.align		4
.L_8:
        /*0034*/ 	.word	index@(_Z12stepFunctiondiPd)
        /*0038*/ 	.word	0x00000000


	//----- nvinfo : EIATTR_MIN_STACK_SIZE
	.align		4
.L_9:
        /*003c*/ 	.byte	0x04, 0x12
        /*003e*/ 	.short	(.L_11 - .L_10)
	.align		4
.L_10:
        /*0040*/ 	.word	index@(_Z12stepFunctiondiPd)
        /*0044*/ 	.word	0x00000000


	//----- nvinfo : EIATTR_MIN_STACK_SIZE
	.align		4
.L_11:
        /*0048*/ 	.byte	0x04, 0x12
        /*004a*/ 	.short	(.L_13 - .L_12)
	.align		4
.L_12:
        /*004c*/ 	.word	index@(_Z10finiteDiffiddiiPdS_)
        /*0050*/ 	.word	0x00000000
.L_13:


//--------------------- .nv.compat                --------------------------
	.section	.nv.compat,"",@"SHT_CUDA_COMPAT_INFO"
	.align	4
        /*0000*/ 	.byte	0x02, 0x09, 0x00, 0x00, 0x02, 0x02, 0x01, 0x00, 0x02, 0x05, 0x05, 0x00, 0x03, 0x07, 0x01, 0x01
        /*0010*/ 	.byte	0x02, 0x03, 0x00, 0x00, 0x02, 0x06, 0x01, 0x00, 0x04, 0x0b, 0x08, 0x00, 0x01, 0x00, 0x00, 0x00
        /*0020*/ 	.byte	0x00, 0x00, 0x00, 0x00


//--------------------- .nv.info._Z12stepFunctiondiPd --------------------------
	.section	.nv.info._Z12stepFunctiondiPd,"",@"SHT_CUDA_INFO"
	.sectionflags	@""
	.align	4


	//----- nvinfo : EIATTR_CUDA_API_VERSION
	.align		4
        /*0000*/ 	.byte	0x04, 0x37
        /*0002*/ 	.short	(.L_15 - .L_14)
.L_14:
        /*0004*/ 	.word	0x00000082


	//----- nvinfo : EIATTR_KPARAM_INFO
	.align		4
.L_15:
        /*0008*/ 	.byte	0x04, 0x17
        /*000a*/ 	.short	(.L_17 - .L_16)
.L_16:
        /*000c*/ 	.word	0x00000000
        /*0010*/ 	.short	0x0002
        /*0012*/ 	.short	0x0010
        /*0014*/ 	.byte	0x00, 0xf5, 0x21, 0x00


	//----- nvinfo : EIATTR_KPARAM_INFO
	.align		4
.L_17:
        /*0018*/ 	.byte	0x04, 0x17
        /*001a*/ 	.short	(.L_19 - .L_18)
.L_18:
        /*001c*/ 	.word	0x00000000
        /*0020*/ 	.short	0x0001
        /*0022*/ 	.short	0x0008
        /*0024*/ 	.byte	0x00, 0xf0, 0x11, 0x00


	//----- nvinfo : EIATTR_KPARAM_INFO
	.align		4
.L_19:
        /*0028*/ 	.byte	0x04, 0x17
        /*002a*/ 	.short	(.L_21 - .L_20)
.L_20:
        /*002c*/ 	.word	0x00000000
        /*0030*/ 	.short	0x0000
        /*0032*/ 	.short	0x0000
        /*0034*/ 	.byte	0x00, 0xf0, 0x21, 0x00


	//----- nvinfo : EIATTR_SPARSE_MMA_MASK
	.align		4
.L_21:
        /*0038*/ 	.byte	0x03, 0x50
        /*003a*/ 	.short	0x0000


	//----- nvinfo : EIATTR_MAXREG_COUNT
	.align		4
        /*003c*/ 	.byte	0x03, 0x1b
        /*003e*/ 	.short	0x00ff


	//----- nvinfo : EIATTR_MERCURY_ISA_VERSION
	.align		4
        /*0040*/ 	.byte	0x03, 0x5f
        /*0042*/ 	.short	0x0101


	//----- nvinfo : EIATTR_VRC_CTA_INIT_COUNT
	.align		4
        /*0044*/ 	.byte	0x02, 0x4a
	.zero		1
	.zero		1


	//----- nvinfo : EIATTR_EXIT_INSTR_OFFSETS
	.align		4
        /*0048*/ 	.byte	0x04, 0x1c
        /*004a*/ 	.short	(.L_23 - .L_22)


	//   ....[0]....
.L_22:
        /*004c*/ 	.word	0x00000090


	//   ....[1]....
        /*0050*/ 	.word	0x000003e0


	//   ....[2]....
        /*0054*/ 	.word	0x000006a0


	//----- nvinfo : EIATTR_CRS_STACK_SIZE
	.align		4
.L_23:
        /*0058*/ 	.byte	0x04, 0x1e
        /*005a*/ 	.short	(.L_25 - .L_24)
.L_24:
        /*005c*/ 	.word	0x00000000


	//----- nvinfo : EIATTR_CBANK_PARAM_SIZE
	.align		4
.L_25:
        /*0060*/ 	.byte	0x03, 0x19
        /*0062*/ 	.short	0x0018


	//----- nvinfo : EIATTR_PARAM_CBANK
	.align		4
        /*0064*/ 	.byte	0x04, 0x0a
        /*0066*/ 	.short	(.L_27 - .L_26)
	.align		4
.L_26:
        /*0068*/ 	.word	index@(.nv.constant0._Z12stepFunctiondiPd)
        /*006c*/ 	.short	0x0380
        /*006e*/ 	.short	0x0018


	//----- nvinfo : EIATTR_SW_WAR
	.align		4
.L_27:
        /*0070*/ 	.byte	0x04, 0x36
        /*0072*/ 	.short	(.L_29 - .L_28)
.L_28:
        /*0074*/ 	.word	0x00000008
.L_29:


//--------------------- .nv.info._Z10finiteDiffiddiiPdS_ --------------------------
	.section	.nv.info._Z10finiteDiffiddiiPdS_,"",@"SHT_CUDA_INFO"
	.sectionflags	@""
	.align	4


	//----- nvinfo : EIATTR_CUDA_API_VERSION
	.align		4
        /*0000*/ 	.byte	0x04, 0x37
        /*0002*/ 	.short	(.L_31 - .L_30)
.L_30:
        /*0004*/ 	.word	0x00000082


	//----- nvinfo : EIATTR_KPARAM_INFO
	.align		4
.L_31:
        /*0008*/ 	.byte	0x04, 0x17
        /*000a*/ 	.short	(.L_33 - .L_32)
.L_32:
        /*000c*/ 	.word	0x00000000
        /*0010*/ 	.short	0x0006
        /*0012*/ 	.short	0x0028
        /*0014*/ 	.byte	0x00, 0xf5, 0x21, 0x00


	//----- nvinfo : EIATTR_KPARAM_INFO
	.align		4
.L_33:
        /*0018*/ 	.byte	0x04, 0x17
        /*001a*/ 	.short	(.L_35 - .L_34)
.L_34:
        /*001c*/ 	.word	0x00000000
        /*0020*/ 	.short	0x0005
        /*0022*/ 	.short	0x0020
        /*0024*/ 	.byte	0x00, 0xf5, 0x21, 0x00


	//----- nvinfo : EIATTR_KPARAM_INFO
	.align		4
.L_35:
        /*0028*/ 	.byte	0x04, 0x17
        /*002a*/ 	.short	(.L_37 - .L_36)
.L_36:
        /*002c*/ 	.word	0x00000000
        /*0030*/ 	.short	0x0004
        /*0032*/ 	.short	0x001c
        /*0034*/ 	.byte	0x00, 0xf0, 0x11, 0x00


	//----- nvinfo : EIATTR_KPARAM_INFO
	.align		4
.L_37:
        /*0038*/ 	.byte	0x04, 0x17
        /*003a*/ 	.short	(.L_39 - .L_38)
.L_38:
        /*003c*/ 	.word	0x00000000
        /*0040*/ 	.short	0x0003
        /*0042*/ 	.short	0x0018
        /*0044*/ 	.byte	0x00, 0xf0, 0x11, 0x00


	//----- nvinfo : EIATTR_KPARAM_INFO
	.align		4
.L_39:
        /*0048*/ 	.byte	0x04, 0x17
        /*004a*/ 	.short	(.L_41 - .L_40)
.L_40:
        /*004c*/ 	.word	0x00000000
        /*0050*/ 	.short	0x0002
        /*0052*/ 	.short	0x0010
        /*0054*/ 	.byte	0x00, 0xf0, 0x21, 0x00


	//----- nvinfo : EIATTR_KPARAM_INFO
	.align		4
.L_41:
        /*0058*/ 	.byte	0x04, 0x17
        /*005a*/ 	.short	(.L_43 - .L_42)
.L_42:
        /*005c*/ 	.word	0x00000000
        /*0060*/ 	.short	0x0001
        /*0062*/ 	.short	0x0008
        /*0064*/ 	.byte	0x00, 0xf0, 0x21, 0x00


	//----- nvinfo : EIATTR_KPARAM_INFO
	.align		4
.L_43:
        /*0068*/ 	.byte	0x04, 0x17
        /*006a*/ 	.short	(.L_45 - .L_44)
.L_44:
        /*006c*/ 	.word	0x00000000
        /*0070*/ 	.short	0x0000
        /*0072*/ 	.short	0x0000
        /*0074*/ 	.byte	0x00, 0xf0, 0x11, 0x00


	//----- nvinfo : EIATTR_SPARSE_MMA_MASK
	.align		4
.L_45:
        /*0078*/ 	.byte	0x03, 0x50
        /*007a*/ 	.short	0x0000


	//----- nvinfo : EIATTR_MAXREG_COUNT
	.align		4
        /*007c*/ 	.byte	0x03, 0x1b
        /*007e*/ 	.short	0x00ff


	//----- nvinfo : EIATTR_MERCURY_ISA_VERSION
	.align		4
        /*0080*/ 	.byte	0x03, 0x5f
        /*0082*/ 	.short	0x0101


	//----- nvinfo : EIATTR_VRC_CTA_INIT_COUNT
	.align		4
        /*0084*/ 	.byte	0x02, 0x4a
	.zero		1
	.zero		1


	//----- nvinfo : EIATTR_EXIT_INSTR_OFFSETS
	.align		4
        /*0088*/ 	.byte	0x04, 0x1c
        /*008a*/ 	.short	(.L_47 - .L_46)


	//   ....[0]....
.L_46:
        /*008c*/ 	.word	0x00000030


	//   ....[1]....
        /*0090*/ 	.word	0x00000d10


	//----- nvinfo : EIATTR_CRS_STACK_SIZE
	.align		4
.L_47:
        /*0094*/ 	.byte	0x04, 0x1e
        /*0096*/ 	.short	(.L_49 - .L_48)
.L_48:
        /*0098*/ 	.word	0x00000000


	//----- nvinfo : EIATTR_CBANK_PARAM_SIZE
	.align		4
.L_49:
        /*009c*/ 	.byte	0x03, 0x19
        /*009e*/ 	.short	0x0030


	//----- nvinfo : EIATTR_PARAM_CBANK
	.align		4
        /*00a0*/ 	.byte	0x04, 0x0a
        /*00a2*/ 	.short	(.L_51 - .L_50)
	.align		4
.L_50:
        /*00a4*/ 	.word	index@(.nv.constant0._Z10finiteDiffiddiiPdS_)
        /*00a8*/ 	.short	0x0380
        /*00aa*/ 	.short	0x0030


	//----- nvinfo : EIATTR_SW_WAR
	.align		4
.L_51:
        /*00ac*/ 	.byte	0x04, 0x36
        /*00ae*/ 	.short	(.L_53 - .L_52)
.L_52:
        /*00b0*/ 	.word	0x00000008
.L_53:


//--------------------- .nv.callgraph             --------------------------
	.section	.nv.callgraph,"",@"SHT_CUDA_CALLGRAPH"
	.align	4
	.sectionentsize	8
	.align		4
        /*0000*/ 	.word	0x00000000
	.align		4
        /*0004*/ 	.word	0xffffffff
	.align		4
        /*0008*/ 	.word	0x00000000
	.align		4
        /*000c*/ 	.word	0xfffffffe
	.align		4
        /*0010*/ 	.word	0x00000000
	.align		4
        /*0014*/ 	.word	0xfffffffd
	.align		4
        /*0018*/ 	.word	0x00000000
	.align		4
        /*001c*/ 	.word	0xfffffffc


//--------------------- .text._Z12stepFunctiondiPd --------------------------
	.section	.text._Z12stepFunctiondiPd,"ax",@progbits
	.align	128
        .global         _Z12stepFunctiondiPd
        .type           _Z12stepFunctiondiPd,@function
        .size           _Z12stepFunctiondiPd,(.L_x_23 - _Z12stepFunctiondiPd)
        .other          _Z12stepFunctiondiPd,@"STO_CUDA_ENTRY STV_DEFAULT"
_Z12stepFunctiondiPd:
.text._Z12stepFunctiondiPd:
[----:B------:R-:W-:Y:S01]  /*0000*/  LDC R1, c[0x0][0x37c] ;  /* 0x0000df00ff017b82 */ /* 0x000fe20000000800 */
[----:B------:R-:W0:Y:S07]  /*0010*/  S2R R7, SR_TID.X ;  /* 0x0000000000077919 */ /* 0x000e2e0000002100 */
[----:B------:R-:W0:Y:S01]  /*0020*/  S2UR UR4, SR_CTAID.X ;  /* 0x00000000000479c3 */ /* 0x000e220000002500 */
[----:B------:R-:W1:Y:S07]  /*0030*/  LDCU UR6, c[0x0][0x388] ;  /* 0x00007100ff0677ac */ /* 0x000e6e0008000800 */
[----:B------:R-:W0:Y:S01]  /*0040*/  LDC R0, c[0x0][0x360] ;  /* 0x0000d800ff007b82 */ /* 0x000e220000000800 */
[----:B------:R-:W2:Y:S01]  /*0050*/  LDCU UR5, c[0x0][0x370] ;  /* 0x00006e00ff0577ac */ /* 0x000ea20008000800 */
[----:B0-----:R-:W-:-:S02]  /*0060*/  IMAD R7, R0, UR4, R7 ;  /* 0x0000000400077c24 */ /* 0x001fc4000f8e0207 */
[----:B--2---:R-:W-:-:S03]  /*0070*/  IMAD R0, R0, UR5, RZ ;  /* 0x0000000500007c24 */ /* 0x004fc6000f8e02ff */
[----:B-1----:R-:W-:-:S13]  /*0080*/  ISETP.GE.AND P0, PT, R7, UR6, PT ;  /* 0x0000000607007c0c */ /* 0x002fda000bf06270 */
[----:B------:R-:W-:Y:S05]  /*0090*/  @P0 EXIT ;  /* 0x000000000000094d */ /* 0x000fea0003800000 */
[----:B------:R-:W0:Y:S01]  /*00a0*/  I2F.U32.RP R8, R0 ;  /* 0x0000000000087306 */ /* 0x000e220000209000 */
[C---:B------:R-:W-:Y:S01]  /*00b0*/  IMAD.IADD R4, R0.reuse, 0x1, R7 ;  /* 0x0000000100047824 */ /* 0x040fe200078e0207 */
[----:B------:R-:W-:Y:S01]  /*00c0*/  ISETP.NE.U32.AND P2, PT, R0, RZ, PT ;  /* 0x000000ff0000720c */ /* 0x000fe20003f45070 */
[----:B------:R-:W-:Y:S01]  /*00d0*/  IMAD.MOV R9, RZ, RZ, -R0 ;  /* 0x000000ffff097224 */ /* 0x000fe200078e0a00 */
[----:B------:R-:W1:Y:S01]  /*00e0*/  LDCU.64 UR10, c[0x0][0x380] ;  /* 0x00007000ff0a77ac */ /* 0x000e620008000a00 */
[----:B------:R-:W-:Y:S01]  /*00f0*/  BSSY.RECONVERGENT B0, `(.L_x_0) ;  /* 0x000002e000007945 */ /* 0x000fe20003800200 */
[C---:B------:R-:W-:Y:S02]  /*0100*/  ISETP.GE.AND P0, PT, R4.reuse, UR6, PT ;  /* 0x0000000604007c0c */ /* 0x040fe4000bf06270 */
[----:B------:R-:W-:Y:S01]  /*0110*/  VIMNMX R5, PT, PT, R4, UR6, !PT ;  /* 0x0000000604057c48 */ /* 0x000fe2000ffe0100 */
[----:B------:R-:W2:Y:S01]  /*0120*/  LDCU.64 UR4, c[0x0][0x358] ;  /* 0x00006b00ff0477ac */ /* 0x000ea20008000a00 */
[----:B------:R-:W-:Y:S01]  /*0130*/  SEL R6, RZ, 0x1, P0 ;  /* 0x00000001ff067807 */ /* 0x000fe20000000000 */
[----:B------:R-:W3:Y:S03]  /*0140*/  LDCU.64 UR8, c[0x0][0x380] ;  /* 0x00007000ff0877ac */ /* 0x000ee60008000a00 */
[----:B------:R-:W-:Y:S01]  /*0150*/  IADD3 R5, PT, PT, R5, -R4, -R6 ;  /* 0x8000000405057210 */ /* 0x000fe20007ffe806 */
[----:B0-----:R-:W0:Y:S02]  /*0160*/  MUFU.RCP R8, R8 ;  /* 0x0000000800087308 */ /* 0x001e240000001000 */
[----:B0-----:R-:W-:-:S06]  /*0170*/  VIADD R2, R8, 0xffffffe ;  /* 0x0ffffffe08027836 */ /* 0x001fcc0000000000 */
[----:B------:R0:W4:Y:S02]  /*0180*/  F2I.FTZ.U32.TRUNC.NTZ R3, R2 ;  /* 0x0000000200037305 */ /* 0x000124000021f000 */
[----:B0-----:R-:W-:Y:S02]  /*0190*/  IMAD.MOV.U32 R2, RZ, RZ, RZ ;  /* 0x000000ffff027224 */ /* 0x001fe400078e00ff */
[----:B----4-:R-:W-:-:S04]  /*01a0*/  IMAD R9, R9, R3, RZ ;  /* 0x0000000309097224 */ /* 0x010fc800078e02ff */
[----:B------:R-:W-:-:S06]  /*01b0*/  IMAD.HI.U32 R8, R3, R9, R2 ;  /* 0x0000000903087227 */ /* 0x000fcc00078e0002 */
[----:B------:R-:W-:-:S05]  /*01c0*/  IMAD.HI.U32 R9, R8, R5, RZ ;  /* 0x0000000508097227 */ /* 0x000fca00078e00ff */
[----:B------:R-:W-:-:S05]  /*01d0*/  IADD3 R2, PT, PT, -R9, RZ, RZ ;  /* 0x000000ff09027210 */ /* 0x000fca0007ffe1ff */
[----:B------:R-:W-:Y:S02]  /*01e0*/  IMAD R5, R0, R2, R5 ;  /* 0x0000000200057224 */ /* 0x000fe400078e0205 */
[----:B------:R-:W0:Y:S03]  /*01f0*/  LDC.64 R2, c[0x0][0x390] ;  /* 0x0000e400ff027b82 */ /* 0x000e260000000a00 */
[----:B------:R-:W-:-:S13]  /*0200*/  ISETP.GE.U32.AND P0, PT, R5, R0, PT ;  /* 0x000000000500720c */ /* 0x000fda0003f06070 */
[----:B------:R-:W-:Y:S02]  /*0210*/  @P0 IMAD.IADD R5, R5, 0x1, -R0 ;  /* 0x0000000105050824 */ /* 0x000fe400078e0a00 */
[----:B------:R-:W-:-:S03]  /*0220*/  @P0 VIADD R9, R9, 0x1 ;  /* 0x0000000109090836 */ /* 0x000fc60000000000 */
[----:B------:R-:W-:-:S13]  /*0230*/  ISETP.GE.U32.AND P1, PT, R5, R0, PT ;  /* 0x000000000500720c */ /* 0x000fda0003f26070 */
[----:B------:R-:W-:Y:S01]  /*0240*/  @P1 VIADD R9, R9, 0x1 ;  /* 0x0000000109091836 */ /* 0x000fe20000000000 */
[----:B------:R-:W-:-:S04]  /*0250*/  @!P2 LOP3.LUT R9, RZ, R0, RZ, 0x33, !PT ;  /* 0x00000000ff09a212 */ /* 0x000fc800078e33ff */
[----:B------:R-:W-:-:S04]  /*0260*/  IADD3 R4, PT, PT, R6, R9, RZ ;  /* 0x0000000906047210 */ /* 0x000fc80007ffe0ff */
[C---:B------:R-:W-:Y:S02]  /*0270*/  LOP3.LUT R5, R4.reuse, 0x3, RZ, 0xc0, !PT ;  /* 0x0000000304057812 */ /* 0x040fe400078ec0ff */
[----:B------:R-:W-:Y:S02]  /*0280*/  ISETP.GE.U32.AND P2, PT, R4, 0x3, PT ;  /* 0x000000030400780c */ /* 0x000fe40003f46070 */
[----:B------:R-:W-:-:S13]  /*0290*/  ISETP.NE.AND P0, PT, R5, 0x3, PT ;  /* 0x000000030500780c */ /* 0x000fda0003f05270 */
[----:B0123--:R-:W-:Y:S05]  /*02a0*/  @!P0 BRA `(.L_x_1) ;  /* 0x0000000000488947 */ /* 0x00ffea0003800000 */
[----:B------:R-:W0:Y:S01]  /*02b0*/  LDC.64 R10, c[0x0][0x390] ;  /* 0x0000e400ff0a7b82 */ /* 0x000e220000000a00 */
[----:B------:R-:W-:-:S05]  /*02c0*/  VIADD R4, R4, 0x1 ;  /* 0x0000000104047836 */ /* 0x000fca0000000000 */
[----:B------:R-:W-:-:S05]  /*02d0*/  LOP3.LUT R4, R4, 0x3, RZ, 0xc0, !PT ;  /* 0x0000000304047812 */ /* 0x000fca00078ec0ff */
[----:B------:R-:W-:-:S07]  /*02e0*/  IMAD.MOV R6, RZ, RZ, -R4 ;  /* 0x000000ffff067224 */ /* 0x000fce00078e0a04 */
.L_x_2:
[----:B-1----:R-:W1:Y:S01]  /*02f0*/  I2F.F64 R4, R7 ;  /* 0x0000000700047312 */ /* 0x002e620000201c00 */
[----:B------:R-:W-:Y:S02]  /*0300*/  IMAD.MOV.U32 R8, RZ, RZ, 0x3ff00000 ;  /* 0x3ff00000ff087424 */ /* 0x000fe400078e00ff */
[----:B------:R-:W-:Y:S01]  /*0310*/  VIADD R6, R6, 0x1 ;  /* 0x0000000106067836 */ /* 0x000fe20000000000 */
[----:B-1----:R-:W-:-:S08]  /*0320*/  DMUL R4, R4, UR8 ;  /* 0x0000000804047c28 */ /* 0x002fd00008000000 */
[C---:B------:R-:W-:Y:S02]  /*0330*/  DSETP.GTU.AND P1, PT, R4.reuse, 1, PT ;  /* 0x3ff000000400742a */ /* 0x040fe40003f2c000 */
[----:B------:R-:W-:Y:S01]  /*0340*/  DSETP.GE.AND P0, PT, R4, 0.5, PT ;  /* 0x3fe000000400742a */ /* 0x000fe20003f06000 */
[----:B0-----:R-:W-:-:S03]  /*0350*/  IMAD.WIDE R4, R7, 0x8, R10 ;  /* 0x0000000807047825 */ /* 0x001fc600078e020a */
[----:B------:R-:W-:Y:S01]  /*0360*/  FSEL R8, R8, 2, P1 ;  /* 0x4000000008087808 */ /* 0x000fe20000800000 */
[----:B------:R-:W-:-:S03]  /*0370*/  IMAD.IADD R7, R0, 0x1, R7 ;  /* 0x0000000100077824 */ /* 0x000fc600078e0207 */
[----:B------:R-:W-:Y:S02]  /*0380*/  FSEL R9, R8, 1.875, P0 ;  /* 0x3ff0000008097808 */ /* 0x000fe40000000000 */
[----:B------:R-:W-:Y:S02]  /*0390*/  MOV R8, RZ ;  /* 0x000000ff00087202 */ /* 0x000fe40000000f00 */
[----:B------:R-:W-:-:S03]  /*03a0*/  ISETP.NE.AND P0, PT, R6, RZ, PT ;  /* 0x000000ff0600720c */ /* 0x000fc60003f05270 */
[----:B------:R1:W-:Y:S10]  /*03b0*/  STG.E.64 desc[UR4][R4.64], R8 ;  /* 0x0000000804007986 */ /* 0x0003f4000c101b04 */
[----:B------:R-:W-:Y:S05]  /*03c0*/  @P0 BRA `(.L_x_2) ;  /* 0xfffffffc00c80947 */ /* 0x000fea000383ffff */
.L_x_1:
[----:B------:R-:W-:Y:S05]  /*03d0*/  BSYNC.RECONVERGENT B0 ;  /* 0x0000000000007941 */ /* 0x000fea0003800200 */
.L_x_0:
[----:B------:R-:W-:Y:S05]  /*03e0*/  @!P2 EXIT ;  /* 0x000000000000a94d */ /* 0x000fea0003800000 */
.L_x_3:
[----:B0-----:R-:W-:Y:S01]  /*03f0*/  IMAD.IADD R19, R0, 0x1, R7 ;  /* 0x0000000100137824 */ /* 0x001fe200078e0207 */
[----:B------:R-:W0:Y:S01]  /*0400*/  I2F.F64 R12, R7 ;  /* 0x00000007000c7312 */ /* 0x000e220000201c00 */
[----:B------:R-:W-:-:S03]  /*0410*/  IMAD.MOV.U32 R20, RZ, RZ, 0x3ff00000 ;  /* 0x3ff00000ff147424 */ /* 0x000fc600078e00ff */
[----:B------:R-:W-:-:S04]  /*0420*/  IADD3 R17, PT, PT, R0, R19, RZ ;  /* 0x0000001300117210 */ /* 0x000fc80007ffe0ff */
[----:B-1----:R-:W1:Y:S01]  /*0430*/  I2F.F64 R8, R19 ;  /* 0x0000001300087312 */ /* 0x002e620000201c00 */
[----:B------:R-:W-:Y:S01]  /*0440*/  IMAD.IADD R5, R0, 0x1, R17 ;  /* 0x0000000100057824 */ /* 0x000fe200078e0211 */
[----:B0-----:R-:W-:-:S06]  /*0450*/  DMUL R12, R12, UR10 ;  /* 0x0000000a0c0c7c28 */ /* 0x001fcc0008000000 */
[----:B------:R-:W0:Y:S01]  /*0460*/  I2F.F64 R10, R17 ;  /* 0x00000011000a7312 */ /* 0x000e220000201c00 */
[----:B-1----:R-:W-:-:S07]  /*0470*/  DMUL R8, R8, UR10 ;  /* 0x0000000a08087c28 */ /* 0x002fce0008000000 */
[----:B------:R-:W1:Y:S01]  /*0480*/  I2F.F64 R14, R5 ;  /* 0x00000005000e7312 */ /* 0x000e620000201c00 */
[C---:B------:R-:W-:Y:S02]  /*0490*/  DSETP.GE.AND P0, PT, R12.reuse, 0.5, PT ;  /* 0x3fe000000c00742a */ /* 0x040fe40003f06000 */
[----:B------:R-:W-:Y:S02]  /*04a0*/  DSETP.GTU.AND P3, PT, R12, 1, PT ;  /* 0x3ff000000c00742a */ /* 0x000fe40003f6c000 */
[----:B0-----:R-:W-:Y:S02]  /*04b0*/  DMUL R12, R10, UR10 ;  /* 0x0000000a0a0c7c28 */ /* 0x001fe40008000000 */
[C---:B------:R-:W-:Y:S01]  /*04c0*/  DSETP.GTU.AND P4, PT, R8.reuse, 1, PT ;  /* 0x3ff000000800742a */ /* 0x040fe20003f8c000 */
[----:B------:R-:W-:Y:S01]  /*04d0*/  IMAD.WIDE R10, R7, 0x8, R2 ;  /* 0x00000008070a7825 */ /* 0x000fe200078e0202 */
[----:B------:R-:W-:Y:S01]  /*04e0*/  FSEL R22, R20, 2, P3 ;  /* 0x4000000014167808 */ /* 0x000fe20001800000 */
[----:B------:R-:W-:-:S02]  /*04f0*/  DSETP.GE.AND P1, PT, R8, 0.5, PT ;  /* 0x3fe000000800742a */ /* 0x000fc40003f26000 */
[----:B------:R-:W-:Y:S01]  /*0500*/  IMAD.IADD R7, R0, 0x1, R5 ;  /* 0x0000000100077824 */ /* 0x000fe200078e0205 */
[----:B-1----:R-:W-:Y:S01]  /*0510*/  DMUL R14, R14, UR10 ;  /* 0x0000000a0e0e7c28 */ /* 0x002fe20008000000 */
[----:B------:R-:W-:Y:S01]  /*0520*/  FSEL R16, R20, 2, P4 ;  /* 0x4000000014107808 */ /* 0x000fe20002000000 */
[C---:B------:R-:W-:Y:S01]  /*0530*/  DSETP.GTU.AND P3, PT, R12.reuse, 1, PT ;  /* 0x3ff000000c00742a */ /* 0x040fe20003f6c000 */
[----:B------:R-:W-:Y:S01]  /*0540*/  IMAD.WIDE R8, R0, 0x8, R10 ;  /* 0x0000000800087825 */ /* 0x000fe200078e020a */
[----:B------:R-:W-:Y:S01]  /*0550*/  FSEL R23, R22, 1.875, P0 ;  /* 0x3ff0000016177808 */ /* 0x000fe20000000000 */
[----:B------:R-:W-:Y:S01]  /*0560*/  DSETP.GE.AND P2, PT, R12, 0.5, PT ;  /* 0x3fe000000c00742a */ /* 0x000fe20003f46000 */
[----:B------:R-:W-:Y:S01]  /*0570*/  FSEL R17, R16, 1.875, P1 ;  /* 0x3ff0000010117808 */ /* 0x000fe20000800000 */
[----:B------:R-:W-:Y:S01]  /*0580*/  IMAD.MOV.U32 R16, RZ, RZ, RZ ;  /* 0x000000ffff107224 */ /* 0x000fe200078e00ff */
[C---:B------:R-:W-:Y:S01]  /*0590*/  DSETP.GTU.AND P4, PT, R14.reuse, 1, PT ;  /* 0x3ff000000e00742a */ /* 0x040fe20003f8c000 */
[----:B------:R-:W-:Y:S01]  /*05a0*/  FSEL R18, R20, 2, P3 ;  /* 0x4000000014127808 */ /* 0x000fe20001800000 */
[----:B------:R-:W-:Y:S01]  /*05b0*/  DSETP.GE.AND P0, PT, R14, 0.5, PT ;  /* 0x3fe000000e00742a */ /* 0x000fe20003f06000 */
[----:B------:R-:W-:Y:S01]  /*05c0*/  IMAD.WIDE R12, R0, 0x8, R8 ;  /* 0x00000008000c7825 */ /* 0x000fe200078e0208 */
[----:B------:R-:W-:-:S02]  /*05d0*/  MOV R22, RZ ;  /* 0x000000ff00167202 */ /* 0x000fc40000000f00 */
[----:B------:R-:W-:Y:S02]  /*05e0*/  FSEL R20, R20, 2, P4 ;  /* 0x4000000014147808 */ /* 0x000fe40002000000 */
[----:B------:R-:W-:Y:S01]  /*05f0*/  FSEL R19, R18, 1.875, P2 ;  /* 0x3ff0000012137808 */ /* 0x000fe20001000000 */
[----:B------:R-:W-:Y:S01]  /*0600*/  IMAD.MOV.U32 R18, RZ, RZ, RZ ;  /* 0x000000ffff127224 */ /* 0x000fe200078e00ff */
[----:B------:R-:W-:Y:S01]  /*0610*/  FSEL R21, R20, 1.875, P0 ;  /* 0x3ff0000014157808 */ /* 0x000fe20000000000 */
[----:B------:R-:W-:Y:S02]  /*0620*/  HFMA2 R20, -RZ, RZ, 0, 0 ;  /* 0x00000000ff147431 */ /* 0x000fe400000001ff */
[----:B------:R-:W-:Y:S01]  /*0630*/  IMAD.WIDE R14, R0, 0x8, R12 ;  /* 0x00000008000e7825 */ /* 0x000fe200078e020c */
[----:B------:R0:W-:Y:S01]  /*0640*/  STG.E.64 desc[UR4][R10.64], R22 ;  /* 0x000000160a007986 */ /* 0x0001e2000c101b04 */
[----:B------:R-:W-:-:S03]  /*0650*/  ISETP.GE.AND P0, PT, R7, UR6, PT ;  /* 0x0000000607007c0c */ /* 0x000fc6000bf06270 */
[----:B------:R0:W-:Y:S04]  /*0660*/  STG.E.64 desc[UR4][R8.64], R16 ;  /* 0x0000001008007986 */ /* 0x0001e8000c101b04 */
[----:B------:R0:W-:Y:S04]  /*0670*/  STG.E.64 desc[UR4][R12.64], R18 ;  /* 0x000000120c007986 */ /* 0x0001e8000c101b04 */
[----:B------:R0:W-:Y:S02]  /*0680*/  STG.E.64 desc[UR4][R14.64], R20 ;  /* 0x000000140e007986 */ /* 0x0001e4000c101b04 */
[----:B------:R-:W-:Y:S05]  /*0690*/  @!P0 BRA `(.L_x_3) ;  /* 0xfffffffc00548947 */ /* 0x000fea000383ffff */
[----:B------:R-:W-:Y:S05]  /*06a0*/  EXIT ;  /* 0x000000000000794d */ /* 0x000fea0003800000 */
.L_x_4:
[----:B------:R-:W-:-:S00]  /*06b0*/  BRA `(.L_x_4) ;  /* 0xfffffffc00fc7947 */ /* 0x000fc0000383ffff */
[----:B------:R-:W-:-:S00]  /*06c0*/  NOP ;  /* 0x0000000000007918 */ /* 0x000fc00000000000 */
        /* <DEDUP_REMOVED lines=11> */
.L_x_23:


//--------------------- .text._Z10finiteDiffiddiiPdS_ --------------------------
	.section	.text._Z10finiteDiffiddiiPdS_,"ax",@progbits
	.align	128
        .global         _Z10finiteDiffiddiiPdS_
        .type           _Z10finiteDiffiddiiPdS_,@function
        .size           _Z10finiteDiffiddiiPdS_,(.L_x_22 - _Z10finiteDiffiddiiPdS_)
        .other          _Z10finiteDiffiddiiPdS_,@"STO_CUDA_ENTRY STV_DEFAULT"
_Z10finiteDiffiddiiPdS_:
.text._Z10finiteDiffiddiiPdS_:
[----:B------:R-:W-:Y:S08]  /*0000*/  LDC R1, c[0x0][0x37c] ;  /* 0x0000df00ff017b82 */ /* 0x000ff00000000800 */
[----:B------:R-:W0:Y:S02]  /*0010*/  LDC R0, c[0x0][0x398] ;  /* 0x0000e600ff007b82 */ /* 0x000e240000000800 */
[----:B0-----:R-:W-:-:S13]  /*0020*/  ISETP.GE.AND P0, PT, R0, 0x1, PT ;  /* 0x000000010000780c */ /* 0x001fda0003f06270 */
[----:B------:R-:W-:Y:S05]  /*0030*/  @!P0 EXIT ;  /* 0x000000000000894d */ /* 0x000fea0003800000 */
[----:B------:R-:W0:Y:S01]  /*0040*/  LDCU UR5, c[0x0][0x394] ;  /* 0x00007280ff0577ac */ /* 0x000e220008000800 */
[----:B------:R-:W1:Y:S01]  /*0050*/  LDC.64 R10, c[0x0][0x390] ;  /* 0x0000e400ff0a7b82 */ /* 0x000e620000000a00 */
[----:B------:R-:W-:Y:S01]  /*0060*/  IMAD.MOV.U32 R2, RZ, RZ, 0x1 ;  /* 0x00000001ff027424 */ /* 0x000fe200078e00ff */
[----:B------:R-:W2:Y:S01]  /*0070*/  S2R R13, SR_CTAID.X ;  /* 0x00000000000d7919 */ /* 0x000ea20000002500 */
[----:B------:R-:W3:Y:S01]  /*0080*/  LDCU UR4, c[0x0][0x380] ;  /* 0x00007000ff0477ac */ /* 0x000ee20008000800 */
[----:B------:R-:W2:Y:S01]  /*0090*/  S2R R12, SR_TID.X ;  /* 0x00000000000c7919 */ /* 0x000ea20000002100 */
[----:B------:R-:W4:Y:S01]  /*00a0*/  LDCU.64 UR6, c[0x0][0x388] ;  /* 0x00007100ff0677ac */ /* 0x000f220008000a00 */
[----:B0-----:R-:W1:Y:S08]  /*00b0*/  MUFU.RCP64H R3, UR5 ;  /* 0x0000000500037d08 */ /* 0x001e700008001800 */
[----:B---3--:R-:W4:Y:S01]  /*00c0*/  I2F.F64 R8, UR4 ;  /* 0x0000000400087d12 */ /* 0x008f220008201c00 */
[----:B------:R-:W2:Y:S01]  /*00d0*/  LDCU UR4, c[0x0][0x360] ;  /* 0x00006c00ff0477ac */ /* 0x000ea20008000800 */
[----:B-1----:R-:W-:-:S02]  /*00e0*/  DFMA R4, R2, -R10, 1 ;  /* 0x3ff000000204742b */ /* 0x002fc4000000080a */
[----:B----4-:R-:W-:-:S06]  /*00f0*/  DMUL R8, R8, UR6 ;  /* 0x0000000608087c28 */ /* 0x010fcc0008000000 */
[----:B------:R-:W-:-:S08]  /*0100*/  DFMA R4, R4, R4, R4 ;  /* 0x000000040404722b */ /* 0x000fd00000000004 */
[----:B------:R-:W-:Y:S01]  /*0110*/  DFMA R4, R2, R4, R2 ;  /* 0x000000040204722b */ /* 0x000fe20000000002 */
[----:B------:R-:W-:-:S07]  /*0120*/  FSETP.GEU.AND P1, PT, |R9|, 6.5827683646048100446e-37, PT ;  /* 0x036000000900780b */ /* 0x000fce0003f2e200 */
[----:B------:R-:W-:-:S08]  /*0130*/  DFMA R2, R4, -R10, 1 ;  /* 0x3ff000000402742b */ /* 0x000fd0000000080a */
[----:B------:R-:W-:Y:S01]  /*0140*/  DFMA R2, R4, R2, R4 ;  /* 0x000000020402722b */ /* 0x000fe20000000004 */
[----:B------:R-:W0:Y:S01]  /*0150*/  LDC R4, c[0x0][0x370] ;  /* 0x0000dc00ff047b82 */ /* 0x000e220000000800 */
[----:B--2---:R-:W-:-:S06]  /*0160*/  IMAD R5, R13, UR4, R12 ;  /* 0x000000040d057c24 */ /* 0x004fcc000f8e020c */
[----:B------:R-:W-:-:S08]  /*0170*/  DMUL R6, R8, R2 ;  /* 0x0000000208067228 */ /* 0x000fd00000000000 */
[----:B------:R-:W-:-:S08]  /*0180*/  DFMA R10, R6, -R10, R8 ;  /* 0x8000000a060a722b */ /* 0x000fd00000000008 */
[----:B------:R-:W-:-:S10]  /*0190*/  DFMA R2, R2, R10, R6 ;  /* 0x0000000a0202722b */ /* 0x000fd40000000006 */
[----:B------:R-:W-:-:S05]  /*01a0*/  FFMA R0, RZ, UR5, R3 ;  /* 0x00000005ff007c23 */ /* 0x000fca0008000003 */
[----:B------:R-:W-:Y:S01]  /*01b0*/  FSETP.GT.AND P0, PT, |R0|, 1.469367938527859385e-39, PT ;  /* 0x001000000000780b */ /* 0x000fe20003f04200 */
[----:B0-----:R-:W-:-:S12]  /*01c0*/  IMAD R0, R4, UR4, RZ ;  /* 0x0000000404007c24 */ /* 0x001fd8000f8e02ff */
[----:B------:R-:W-:Y:S05]  /*01d0*/  @P0 BRA P1, `(.L_x_5) ;  /* 0x0000000000080947 */ /* 0x000fea0000800000 */
[----:B------:R-:W-:-:S07]  /*01e0*/  MOV R22, 0x200 ;  /* 0x0000020000167802 */ /* 0x000fce0000000f00 */
[----:B------:R-:W-:Y:S05]  /*01f0*/  CALL.REL.NOINC `($__internal_0_$__cuda_sm20_div_rn_f64_full) ;  /* 0x0000000800c87944 */ /* 0x000fea0003c00000 */
.L_x_5:
[----:B------:R-:W0:Y:S01]  /*0200*/  I2F.U32.RP R8, R0 ;  /* 0x0000000000087306 */ /* 0x000e220000209000 */
[----:B------:R-:W1:Y:S01]  /*0210*/  LDC R10, c[0x0][0x39c] ;  /* 0x0000e700ff0a7b82 */ /* 0x000e620000000800 */
[----:B------:R-:W-:Y:S01]  /*0220*/  IMAD.IADD R7, R13, 0x1, R4 ;  /* 0x000000010d077824 */ /* 0x000fe200078e0204 */
[----:B------:R-:W-:Y:S01]  /*0230*/  IADD3 R15, PT, PT, RZ, -R0, RZ ;  /* 0x80000000ff0f7210 */ /* 0x000fe20007ffe0ff */
[----:B------:R-:W2:Y:S02]  /*0240*/  LDCU.64 UR6, c[0x0][0x358] ;  /* 0x00006b00ff0677ac */ /* 0x000ea40008000a00 */
[----:B------:R-:W-:Y:S01]  /*0250*/  IMAD R7, R7, UR4, RZ ;  /* 0x0000000407077c24 */ /* 0x000fe2000f8e02ff */
[----:B------:R-:W-:-:S03]  /*0260*/  UMOV UR4, URZ ;  /* 0x000000ff00047c82 */ /* 0x000fc60008000000 */
[----:B------:R-:W-:Y:S01]  /*0270*/  IMAD.IADD R9, R7, 0x1, R12 ;  /* 0x0000000107097824 */ /* 0x000fe200078e020c */
[----:B------:R-:W-:Y:S01]  /*0280*/  LOP3.LUT R4, RZ, R7, RZ, 0x33, !PT ;  /* 0x00000007ff047212 */ /* 0x000fe200078e33ff */
[----:B0-----:R-:W0:Y:S03]  /*0290*/  MUFU.RCP R8, R8 ;  /* 0x0000000800087308 */ /* 0x001e260000001000 */
[C---:B-1----:R-:W-:Y:S02]  /*02a0*/  VIADDMNMX R11, R9.reuse, 0x1, R10, !PT ;  /* 0x00000001090b7846 */ /* 0x042fe4000780010a */
[-C--:B------:R-:W-:Y:S02]  /*02b0*/  ISETP.GE.AND P1, PT, R9, R10.reuse, PT ;  /* 0x0000000a0900720c */ /* 0x080fe40003f26270 */
[----:B------:R-:W-:Y:S02]  /*02c0*/  IADD3 R11, PT, PT, -R12, R11, R4 ;  /* 0x0000000b0c0b7210 */ /* 0x000fe40007ffe104 */
[----:B------:R-:W-:Y:S01]  /*02d0*/  SEL R4, RZ, 0x1, P1 ;  /* 0x00000001ff047807 */ /* 0x000fe20000800000 */
[----:B0-----:R-:W-:Y:S01]  /*02e0*/  VIADD R6, R8, 0xffffffe ;  /* 0x0ffffffe08067836 */ /* 0x001fe20000000000 */
[C---:B------:R-:W-:Y:S01]  /*02f0*/  ISETP.NE.AND P0, PT, R11.reuse, RZ, PT ;  /* 0x000000ff0b00720c */ /* 0x040fe20003f05270 */
[----:B------:R-:W-:Y:S01]  /*0300*/  VIADD R13, R11, 0xffffffff ;  /* 0xffffffff0b0d7836 */ /* 0x000fe20000000000 */
[----:B------:R-:W-:Y:S01]  /*0310*/  VIMNMX R8, PT, PT, R9, R10, !PT ;  /* 0x0000000a09087248 */ /* 0x000fe20007fe0100 */
[----:B------:R0:W1:Y:S03]  /*0320*/  F2I.FTZ.U32.TRUNC.NTZ R7, R6 ;  /* 0x0000000600077305 */ /* 0x000066000021f000 */
[----:B------:R-:W-:Y:S01]  /*0330*/  IADD3 R9, PT, PT, R8, -R9, -R4 ;  /* 0x8000000908097210 */ /* 0x000fe20007ffe804 */
[----:B0-----:R-:W-:-:S06]  /*0340*/  IMAD.MOV.U32 R6, RZ, RZ, RZ ;  /* 0x000000ffff067224 */ /* 0x001fcc00078e00ff */
[----:B------:R-:W-:Y:S02]  /*0350*/  @!P0 IMAD.MOV R13, RZ, RZ, R11 ;  /* 0x000000ffff0d8224 */ /* 0x000fe400078e020b */
[----:B-1----:R-:W-:-:S04]  /*0360*/  IMAD R15, R15, R7, RZ ;  /* 0x000000070f0f7224 */ /* 0x002fc800078e02ff */
[----:B------:R-:W-:-:S06]  /*0370*/  IMAD.HI.U32 R6, R7, R15, R6 ;  /* 0x0000000f07067227 */ /* 0x000fcc00078e0006 */
[----:B------:R-:W-:-:S04]  /*0380*/  IMAD.HI.U32 R8, R6, R9, RZ ;  /* 0x0000000906087227 */ /* 0x000fc800078e00ff */
[----:B------:R-:W-:-:S04]  /*0390*/  IMAD.HI.U32 R6, R6, R13, RZ ;  /* 0x0000000d06067227 */ /* 0x000fc800078e00ff */
[----:B------:R-:W-:Y:S01]  /*03a0*/  IMAD.MOV R7, RZ, RZ, -R8 ;  /* 0x000000ffff077224 */ /* 0x000fe200078e0a08 */
[----:B------:R-:W-:-:S03]  /*03b0*/  IADD3 R10, PT, PT, -R6, RZ, RZ ;  /* 0x000000ff060a7210 */ /* 0x000fc60007ffe1ff */
[C---:B------:R-:W-:Y:S02]  /*03c0*/  IMAD R9, R0.reuse, R7, R9 ;  /* 0x0000000700097224 */ /* 0x040fe400078e0209 */
[----:B------:R-:W-:Y:S02]  /*03d0*/  IMAD R7, R0, R10, R13 ;  /* 0x0000000a00077224 */ /* 0x000fe400078e020d */
[----:B------:R-:W0:Y:S01]  /*03e0*/  LDC.64 R10, c[0x0][0x3a0] ;  /* 0x0000e800ff0a7b82 */ /* 0x000e220000000a00 */
[-C--:B------:R-:W-:Y:S02]  /*03f0*/  ISETP.GE.U32.AND P3, PT, R9, R0.reuse, PT ;  /* 0x000000000900720c */ /* 0x080fe40003f66070 */
[----:B------:R-:W-:-:S05]  /*0400*/  ISETP.GE.U32.AND P4, PT, R7, R0, PT ;  /* 0x000000000700720c */ /* 0x000fca0003f86070 */
[----:B------:R-:W1:Y:S06]  /*0410*/  LDC.64 R12, c[0x0][0x3a8] ;  /* 0x0000ea00ff0c7b82 */ /* 0x000e6c0000000a00 */
[--C-:B------:R-:W-:Y:S02]  /*0420*/  @P3 IMAD.IADD R9, R9, 0x1, -R0.reuse ;  /* 0x0000000109093824 */ /* 0x100fe400078e0a00 */
[--C-:B------:R-:W-:Y:S02]  /*0430*/  @P4 IMAD.IADD R7, R7, 0x1, -R0.reuse ;  /* 0x0000000107074824 */ /* 0x100fe400078e0a00 */
[----:B------:R-:W-:Y:S01]  /*0440*/  @P3 VIADD R8, R8, 0x1 ;  /* 0x0000000108083836 */ /* 0x000fe20000000000 */
[-C--:B------:R-:W-:Y:S01]  /*0450*/  ISETP.GE.U32.AND P1, PT, R9, R0.reuse, PT ;  /* 0x000000000900720c */ /* 0x080fe20003f26070 */
[----:B------:R-:W-:Y:S01]  /*0460*/  @P4 VIADD R6, R6, 0x1 ;  /* 0x0000000106064836 */ /* 0x000fe20000000000 */
[-C--:B------:R-:W-:Y:S01]  /*0470*/  ISETP.GE.U32.AND P2, PT, R7, R0.reuse, PT ;  /* 0x000000000700720c */ /* 0x080fe20003f46070 */
[C---:B------:R-:W-:Y:S01]  /*0480*/  IMAD.IADD R7, R5.reuse, 0x1, R0 ;  /* 0x0000000105077824 */ /* 0x040fe200078e0200 */
[----:B------:R-:W-:Y:S01]  /*0490*/  ISETP.NE.U32.AND P3, PT, R0, RZ, PT ;  /* 0x000000ff0000720c */ /* 0x000fe20003f65070 */
[----:B0-----:R-:W-:Y:S01]  /*04a0*/  IMAD.WIDE R10, R5, 0x8, R10 ;  /* 0x00000008050a7825 */ /* 0x001fe200078e020a */
[----:B------:R-:W-:-:S07]  /*04b0*/  LOP3.LUT R9, RZ, R0, RZ, 0x33, !PT ;  /* 0x00000000ff097212 */ /* 0x000fce00078e33ff */
[----:B------:R-:W-:Y:S01]  /*04c0*/  @P1 IADD3 R8, PT, PT, R8, 0x1, RZ ;  /* 0x0000000108081810 */ /* 0x000fe20007ffe0ff */
[----:B-1----:R-:W-:-:S03]  /*04d0*/  IMAD.WIDE R12, R5, 0x8, R12 ;  /* 0x00000008050c7825 */ /* 0x002fc600078e020c */
[----:B------:R-:W-:Y:S01]  /*04e0*/  SEL R15, R9, R8, !P3 ;  /* 0x00000008090f7207 */ /* 0x000fe20005800000 */
[----:B------:R-:W-:-:S04]  /*04f0*/  @P2 VIADD R6, R6, 0x1 ;  /* 0x0000000106062836 */ /* 0x000fc80000000000 */
[----:B------:R-:W-:Y:S01]  /*0500*/  IMAD.IADD R4, R4, 0x1, R15 ;  /* 0x0000000104047824 */ /* 0x000fe200078e020f */
[----:B------:R-:W-:Y:S01]  /*0510*/  SEL R17, R9, R6, !P3 ;  /* 0x0000000609117207 */ /* 0x000fe20005800000 */
[C---:B------:R-:W-:Y:S01]  /*0520*/  IMAD.IADD R9, R0.reuse, 0x1, R7 ;  /* 0x0000000100097824 */ /* 0x040fe200078e0207 */
[----:B------:R-:W-:Y:S01]  /*0530*/  SEL R6, RZ, 0x1, !P0 ;  /* 0x00000001ff067807 */ /* 0x000fe20004000000 */
[----:B------:R-:W-:-:S03]  /*0540*/  IMAD.WIDE R14, R0, 0x8, R10 ;  /* 0x00000008000e7825 */ /* 0x000fc600078e020a */
[----:B------:R-:W-:Y:S01]  /*0550*/  IADD3 R6, PT, PT, R6, R17, RZ ;  /* 0x0000001106067210 */ /* 0x000fe20007ffe0ff */
[C---:B------:R-:W-:Y:S02]  /*0560*/  IMAD.IADD R8, R0.reuse, 0x1, R9 ;  /* 0x0000000100087824 */ /* 0x040fe400078e0209 */
[----:B--2---:R-:W-:-:S07]  /*0570*/  IMAD.WIDE R16, R0, 0x8, R12 ;  /* 0x0000000800107825 */ /* 0x004fce00078e020c */
.L_x_16:
[----:B0-----:R-:W0:Y:S01]  /*0580*/  LDCU.64 UR8, c[0x0][0x398] ;  /* 0x00007300ff0877ac */ /* 0x001e220008000a00 */
[----:B------:R-:W-:Y:S01]  /*0590*/  BSSY.RECONVERGENT B0, `(.L_x_6) ;  /* 0x0000031000007945 */ /* 0x000fe20003800200 */
[----:B------:R-:W-:Y:S01]  /*05a0*/  UIADD3 UR4, UPT, UPT, UR4, 0x1, URZ ;  /* 0x0000000104047890 */ /* 0x000fe2000fffe0ff */
[----:B0-----:R-:W-:-:S03]  /*05b0*/  ISETP.GE.AND P0, PT, R5, UR9, PT ;  /* 0x0000000905007c0c */ /* 0x001fc6000bf06270 */
[----:B------:R-:W-:-:S10]  /*05c0*/  UISETP.NE.AND UP0, UPT, UR4, UR8, UPT ;  /* 0x000000080400728c */ /* 0x000fd4000bf05270 */
[----:B-1234-:R-:W-:Y:S05]  /*05d0*/  @P0 BRA `(.L_x_7) ;  /* 0x0000000000b00947 */ /* 0x01efea0003800000 */
[----:B------:R-:W-:Y:S01]  /*05e0*/  LOP3.LUT R20, R4, 0x3, RZ, 0xc0, !PT ;  /* 0x0000000304147812 */ /* 0x000fe200078ec0ff */
[----:B------:R-:W-:Y:S01]  /*05f0*/  BSSY.RECONVERGENT B1, `(.L_x_8) ;  /* 0x0000013000017945 */ /* 0x000fe20003800200 */
[----:B------:R-:W-:Y:S02]  /*0600*/  IMAD.MOV.U32 R27, RZ, RZ, R5 ;  /* 0x000000ffff1b7224 */ /* 0x000fe400078e0005 */
[----:B------:R-:W-:-:S13]  /*0610*/  ISETP.NE.AND P0, PT, R20, 0x3, PT ;  /* 0x000000031400780c */ /* 0x000fda0003f05270 */
[----:B------:R-:W-:Y:S05]  /*0620*/  @!P0 BRA `(.L_x_9) ;  /* 0x00000000003c8947 */ /* 0x000fea0003800000 */
[----:B------:R-:W2:Y:S01]  /*0630*/  LDG.E.64 R18, desc[UR6][R10.64] ;  /* 0x000000060a127981 */ /* 0x000ea2000c1e1b00 */
[----:B------:R-:W-:Y:S01]  /*0640*/  ISETP.NE.AND P0, PT, R20, RZ, PT ;  /* 0x000000ff1400720c */ /* 0x000fe20003f05270 */
[----:B------:R-:W-:Y:S02]  /*0650*/  IMAD.MOV.U32 R27, RZ, RZ, R7 ;  /* 0x000000ffff1b7224 */ /* 0x000fe400078e0007 */
[----:B--2---:R0:W-:Y:S10]  /*0660*/  STG.E.64 desc[UR6][R12.64], R18 ;  /* 0x000000120c007986 */ /* 0x0041f4000c101b06 */
[----:B------:R-:W-:Y:S05]  /*0670*/  @!P0 BRA `(.L_x_9) ;  /* 0x0000000000288947 */ /* 0x000fea0003800000 */
[----:B0-----:R-:W2:Y:S01]  /*0680*/  LDG.E.64 R18, desc[UR6][R14.64] ;  /* 0x000000060e127981 */ /* 0x001ea2000c1e1b00 */
[----:B------:R-:W-:Y:S01]  /*0690*/  ISETP.NE.AND P0, PT, R20, 0x1, PT ;  /* 0x000000011400780c */ /* 0x000fe20003f05270 */
[----:B------:R-:W-:Y:S02]  /*06a0*/  IMAD.MOV.U32 R27, RZ, RZ, R9 ;  /* 0x000000ffff1b7224 */ /* 0x000fe400078e0009 */
[----:B--2---:R1:W-:Y:S10]  /*06b0*/  STG.E.64 desc[UR6][R16.64], R18 ;  /* 0x0000001210007986 */ /* 0x0043f4000c101b06 */
[----:B------:R-:W-:Y:S05]  /*06c0*/  @!P0 BRA `(.L_x_9) ;  /* 0x0000000000148947 */ /* 0x000fea0003800000 */
[----:B-1----:R-:W-:-:S06]  /*06d0*/  IMAD.WIDE R18, R0, 0x8, R14 ;  /* 0x0000000800127825 */ /* 0x002fcc00078e020e */
[----:B------:R-:W2:Y:S01]  /*06e0*/  LDG.E.64 R18, desc[UR6][R18.64] ;  /* 0x0000000612127981 */ /* 0x000ea2000c1e1b00 */
[----:B------:R-:W-:Y:S01]  /*06f0*/  IMAD.WIDE R20, R0, 0x8, R16 ;  /* 0x0000000800147825 */ /* 0x000fe200078e0210 */
[----:B------:R-:W-:-:S04]  /*0700*/  MOV R27, R8 ;  /* 0x00000008001b7202 */ /* 0x000fc80000000f00 */
[----:B--2---:R2:W-:Y:S03]  /*0710*/  STG.E.64 desc[UR6][R20.64], R18 ;  /* 0x0000001214007986 */ /* 0x0045e6000c101b06 */
.L_x_9:
[----:B------:R-:W-:Y:S05]  /*0720*/  BSYNC.RECONVERGENT B1 ;  /* 0x0000000000017941 */ /* 0x000fea0003800200 */
.L_x_8:
[----:B------:R-:W-:-:S13]  /*0730*/  ISETP.GE.U32.AND P0, PT, R4, 0x3, PT ;  /* 0x000000030400780c */ /* 0x000fda0003f06070 */
[----:B------:R-:W-:Y:S05]  /*0740*/  @!P0 BRA `(.L_x_7) ;  /* 0x0000000000548947 */ /* 0x000fea0003800000 */
.L_x_10:
[----:B---3--:R-:W3:Y:S08]  /*0750*/  LDC.64 R22, c[0x0][0x3a0] ;  /* 0x0000e800ff167b82 */ /* 0x008ef00000000a00 */
[----:B--2---:R-:W2:Y:S01]  /*0760*/  LDC.64 R20, c[0x0][0x3a8] ;  /* 0x0000ea00ff147b82 */ /* 0x004ea20000000a00 */
[----:B---3--:R-:W-:-:S05]  /*0770*/  IMAD.WIDE R22, R27, 0x8, R22 ;  /* 0x000000081b167825 */ /* 0x008fca00078e0216 */
[----:B01----:R-:W3:Y:S01]  /*0780*/  LDG.E.64 R18, desc[UR6][R22.64] ;  /* 0x0000000616127981 */ /* 0x003ee2000c1e1b00 */
[----:B------:R-:W-:-:S04]  /*0790*/  IMAD.WIDE R24, R0, 0x8, R22 ;  /* 0x0000000800187825 */ /* 0x000fc800078e0216 */
[----:B--2---:R-:W-:-:S05]  /*07a0*/  IMAD.WIDE R20, R27, 0x8, R20 ;  /* 0x000000081b147825 */ /* 0x004fca00078e0214 */
[----:B---3--:R0:W-:Y:S04]  /*07b0*/  STG.E.64 desc[UR6][R20.64], R18 ;  /* 0x0000001214007986 */ /* 0x0081e8000c101b06 */
[----:B------:R1:W2:Y:S01]  /*07c0*/  LDG.E.64 R28, desc[UR6][R24.64] ;  /* 0x00000006181c7981 */ /* 0x0002a2000c1e1b00 */
[----:B------:R-:W-:-:S04]  /*07d0*/  IMAD.WIDE R22, R0, 0x8, R20 ;  /* 0x0000000800167825 */ /* 0x000fc800078e0214 */
[C---:B-1----:R-:W-:Y:S01]  /*07e0*/  IMAD.WIDE R24, R0.reuse, 0x8, R24 ;  /* 0x0000000800187825 */ /* 0x042fe200078e0218 */
[----:B--2---:R1:W-:Y:S04]  /*07f0*/  STG.E.64 desc[UR6][R22.64], R28 ;  /* 0x0000001c16007986 */ /* 0x0043e8000c101b06 */
[----:B0-----:R-:W2:Y:S01]  /*0800*/  LDG.E.64 R18, desc[UR6][R24.64] ;  /* 0x0000000618127981 */ /* 0x001ea2000c1e1b00 */
[----:B------:R-:W-:-:S04]  /*0810*/  IMAD.WIDE R20, R0, 0x8, R22 ;  /* 0x0000000800147825 */ /* 0x000fc800078e0216 */
[C---:B-1----:R-:W-:Y:S01]  /*0820*/  IMAD.WIDE R22, R0.reuse, 0x8, R24 ;  /* 0x0000000800167825 */ /* 0x042fe200078e0218 */
[----:B--2---:R3:W-:Y:S05]  /*0830*/  STG.E.64 desc[UR6][R20.64], R18 ;  /* 0x0000001214007986 */ /* 0x0047ea000c101b06 */
[----:B------:R-:W2:Y:S01]  /*0840*/  LDG.E.64 R22, desc[UR6][R22.64] ;  /* 0x0000000616167981 */ /* 0x000ea2000c1e1b00 */
[----:B------:R-:W-:-:S04]  /*0850*/  IMAD.WIDE R28, R0, 0x8, R20 ;  /* 0x00000008001c7825 */ /* 0x000fc800078e0214 */
[----:B------:R-:W-:-:S05]  /*0860*/  IMAD R27, R0, 0x4, R27 ;  /* 0x00000004001b7824 */ /* 0x000fca00078e021b */
[----:B------:R-:W-:Y:S01]  /*0870*/  ISETP.GE.AND P0, PT, R27, UR9, PT ;  /* 0x000000091b007c0c */ /* 0x000fe2000bf06270 */
[----:B--2---:R3:W-:-:S12]  /*0880*/  STG.E.64 desc[UR6][R28.64], R22 ;  /* 0x000000161c007986 */ /* 0x0047d8000c101b06 */
[----:B------:R-:W-:Y:S05]  /*0890*/  @!P0 BRA `(.L_x_10) ;  /* 0xfffffffc00ac8947 */ /* 0x000fea000383ffff */
.L_x_7:
[----:B------:R-:W-:Y:S05]  /*08a0*/  BSYNC.RECONVERGENT B0 ;  /* 0x0000000000007941 */ /* 0x000fea0003800200 */
.L_x_6:
[----:B------:R-:W-:Y:S01]  /*08b0*/  VIADD R27, R5, 0x1 ;  /* 0x00000001051b7836 */ /* 0x000fe20000000000 */
[----:B------:R-:W-:Y:S04]  /*08c0*/  BSSY.RECONVERGENT B0, `(.L_x_11) ;  /* 0x0000043000007945 */ /* 0x000fe80003800200 */
[----:B------:R-:W-:-:S13]  /*08d0*/  ISETP.GE.AND P0, PT, R27, UR9, PT ;  /* 0x000000091b007c0c */ /* 0x000fda000bf06270 */
[----:B------:R-:W-:Y:S05]  /*08e0*/  @P0 BRA `(.L_x_12) ;  /* 0x0000000400000947 */ /* 0x000fea0003800000 */
[----:B---3--:R-:W-:Y:S01]  /*08f0*/  LOP3.LUT R22, R6, 0x3, RZ, 0xc0, !PT ;  /* 0x0000000306167812 */ /* 0x008fe200078ec0ff */
[----:B------:R-:W-:Y:S03]  /*0900*/  BSSY.RECONVERGENT B1, `(.L_x_13) ;  /* 0x000001b000017945 */ /* 0x000fe60003800200 */
[----:B------:R-:W-:-:S13]  /*0910*/  ISETP.NE.AND P0, PT, R22, 0x3, PT ;  /* 0x000000031600780c */ /* 0x000fda0003f05270 */
[----:B------:R-:W-:Y:S05]  /*0920*/  @!P0 BRA `(.L_x_14) ;  /* 0x0000000000608947 */ /* 0x000fea0003800000 */
[----:B012---:R-:W2:Y:S04]  /*0930*/  LDG.E.64 R18, desc[UR6][R12.64+0x8] ;  /* 0x000008060c127981 */ /* 0x007ea8000c1e1b00 */
[----:B------:R-:W2:Y:S01]  /*0940*/  LDG.E.64 R20, desc[UR6][R12.64] ;  /* 0x000000060c147981 */ /* 0x000ea2000c1e1b00 */
[----:B------:R-:W-:Y:S01]  /*0950*/  ISETP.NE.AND P0, PT, R22, RZ, PT ;  /* 0x000000ff1600720c */ /* 0x000fe20003f05270 */
[----:B------:R-:W-:Y:S01]  /*0960*/  VIADD R27, R7, 0x1 ;  /* 0x00000001071b7836 */ /* 0x000fe20000000000 */
[----:B--2---:R-:W-:-:S08]  /*0970*/  DADD R20, R18, -R20 ;  /* 0x0000000012147229 */ /* 0x004fd00000000814 */
[----:B------:R-:W-:-:S07]  /*0980*/  DFMA R20, R20, -R2, R18 ;  /* 0x800000021414722b */ /* 0x000fce0000000012 */
[----:B------:R3:W-:Y:S01]  /*0990*/  STG.E.64 desc[UR6][R10.64+0x8], R20 ;  /* 0x000008140a007986 */ /* 0x0007e2000c101b06 */
[----:B------:R-:W-:Y:S05]  /*09a0*/  @!P0 BRA `(.L_x_14) ;  /* 0x0000000000408947 */ /* 0x000fea0003800000 */
[----:B------:R-:W2:Y:S04]  /*09b0*/  LDG.E.64 R18, desc[UR6][R16.64+0x8] ;  /* 0x0000080610127981 */ /* 0x000ea8000c1e1b00 */
[----:B---3--:R-:W2:Y:S01]  /*09c0*/  LDG.E.64 R20, desc[UR6][R16.64] ;  /* 0x0000000610147981 */ /* 0x008ea2000c1e1b00 */
[----:B------:R-:W-:Y:S01]  /*09d0*/  ISETP.NE.AND P0, PT, R22, 0x1, PT ;  /* 0x000000011600780c */ /* 0x000fe20003f05270 */
[----:B------:R-:W-:Y:S01]  /*09e0*/  VIADD R27, R9, 0x1 ;  /* 0x00000001091b7836 */ /* 0x000fe20000000000 */
[----:B--2---:R-:W-:-:S08]  /*09f0*/  DADD R20, R18, -R20 ;  /* 0x0000000012147229 */ /* 0x004fd00000000814 */
[----:B------:R-:W-:-:S07]  /*0a00*/  DFMA R20, R20, -R2, R18 ;  /* 0x800000021414722b */ /* 0x000fce0000000012 */
[----:B------:R4:W-:Y:S01]  /*0a10*/  STG.E.64 desc[UR6][R14.64+0x8], R20 ;  /* 0x000008140e007986 */ /* 0x0009e2000c101b06 */
[----:B------:R-:W-:Y:S05]  /*0a20*/  @!P0 BRA `(.L_x_14) ;  /* 0x0000000000208947 */ /* 0x000fea0003800000 */
[----:B------:R-:W-:-:S05]  /*0a30*/  IMAD.WIDE R22, R0, 0x8, R16 ;  /* 0x0000000800167825 */ /* 0x000fca00078e0210 */
[----:B------:R-:W2:Y:S04]  /*0a40*/  LDG.E.64 R18, desc[UR6][R22.64+0x8] ;  /* 0x0000080616127981 */ /* 0x000ea8000c1e1b00 */
[----:B----4-:R-:W2:Y:S01]  /*0a50*/  LDG.E.64 R20, desc[UR6][R22.64] ;  /* 0x0000000616147981 */ /* 0x010ea2000c1e1b00 */
[----:B------:R-:W-:Y:S01]  /*0a60*/  IADD3 R27, PT, PT, R8, 0x1, RZ ;  /* 0x00000001081b7810 */ /* 0x000fe20007ffe0ff */
[----:B--2---:R-:W-:-:S08]  /*0a70*/  DADD R20, R18, -R20 ;  /* 0x0000000012147229 */ /* 0x004fd00000000814 */
[----:B------:R-:W-:Y:S01]  /*0a80*/  DFMA R20, R20, -R2, R18 ;  /* 0x800000021414722b */ /* 0x000fe20000000012 */
[----:B------:R-:W-:-:S06]  /*0a90*/  IMAD.WIDE R18, R0, 0x8, R14 ;  /* 0x0000000800127825 */ /* 0x000fcc00078e020e */
[----:B------:R0:W-:Y:S04]  /*0aa0*/  STG.E.64 desc[UR6][R18.64+0x8], R20 ;  /* 0x0000081412007986 */ /* 0x0001e8000c101b06 */
.L_x_14:
[----:B------:R-:W-:Y:S05]  /*0ab0*/  BSYNC.RECONVERGENT B1 ;  /* 0x0000000000017941 */ /* 0x000fea0003800200 */
.L_x_13:
[----:B------:R-:W-:-:S13]  /*0ac0*/  ISETP.GE.U32.AND P0, PT, R6, 0x3, PT ;  /* 0x000000030600780c */ /* 0x000fda0003f06070 */
[----:B------:R-:W-:Y:S05]  /*0ad0*/  @!P0 BRA `(.L_x_12) ;  /* 0x0000000000848947 */ /* 0x000fea0003800000 */
.L_x_15:
[----:B------:R-:W5:Y:S08]  /*0ae0*/  LDC.64 R24, c[0x0][0x3a8] ;  /* 0x0000ea00ff187b82 */ /* 0x000f700000000a00 */
[----:B0-234-:R-:W0:Y:S01]  /*0af0*/  LDC.64 R20, c[0x0][0x3a0] ;  /* 0x0000e800ff147b82 */ /* 0x01de220000000a00 */
[----:B-----5:R-:W-:-:S05]  /*0b00*/  IMAD.WIDE R24, R27, 0x8, R24 ;  /* 0x000000081b187825 */ /* 0x020fca00078e0218 */
[----:B-1----:R-:W2:Y:S04]  /*0b10*/  LDG.E.64 R18, desc[UR6][R24.64] ;  /* 0x0000000618127981 */ /* 0x002ea8000c1e1b00 */
[----:B------:R-:W2:Y:S01]  /*0b20*/  LDG.E.64 R22, desc[UR6][R24.64+-0x8] ;  /* 0xfffff80618167981 */ /* 0x000ea2000c1e1b00 */
[----:B0-----:R-:W-:Y:S01]  /*0b30*/  IMAD.WIDE R20, R27, 0x8, R20 ;  /* 0x000000081b147825 */ /* 0x001fe200078e0214 */
[----:B--2---:R-:W-:-:S08]  /*0b40*/  DADD R22, R18, -R22 ;  /* 0x0000000012167229 */ /* 0x004fd00000000816 */
[----:B------:R-:W-:Y:S01]  /*0b50*/  DFMA R22, R22, -R2, R18 ;  /* 0x800000021616722b */ /* 0x000fe20000000012 */
[----:B------:R-:W-:-:S06]  /*0b60*/  IMAD.WIDE R18, R0, 0x8, R24 ;  /* 0x0000000800127825 */ /* 0x000fcc00078e0218 */
[----:B------:R0:W-:Y:S04]  /*0b70*/  STG.E.64 desc[UR6][R20.64], R22 ;  /* 0x0000001614007986 */ /* 0x0001e8000c101b06 */
[----:B------:R-:W2:Y:S04]  /*0b80*/  LDG.E.64 R28, desc[UR6][R18.64+-0x8] ;  /* 0xfffff806121c7981 */ /* 0x000ea8000c1e1b00 */
[----:B0-----:R0:W2:Y:S01]  /*0b90*/  LDG.E.64 R22, desc[UR6][R18.64] ;  /* 0x0000000612167981 */ /* 0x0010a2000c1e1b00 */
[----:B------:R-:W-:-:S04]  /*0ba0*/  IMAD.WIDE R20, R0, 0x8, R20 ;  /* 0x0000000800147825 */ /* 0x000fc800078e0214 */
[----:B0-----:R-:W-:Y:S01]  /*0bb0*/  IMAD.WIDE R18, R0, 0x8, R18 ;  /* 0x0000000800127825 */ /* 0x001fe200078e0212 */
[----:B--2---:R-:W-:-:S08]  /*0bc0*/  DADD R28, R22, -R28 ;  /* 0x00000000161c7229 */ /* 0x004fd0000000081c */
[----:B------:R-:W-:-:S07]  /*0bd0*/  DFMA R28, R28, -R2, R22 ;  /* 0x800000021c1c722b */ /* 0x000fce0000000016 */
[----:B------:R0:W-:Y:S04]  /*0be0*/  STG.E.64 desc[UR6][R20.64], R28 ;  /* 0x0000001c14007986 */ /* 0x0001e8000c101b06 */
[----:B------:R-:W2:Y:S04]  /*0bf0*/  LDG.E.64 R22, desc[UR6][R18.64] ;  /* 0x0000000612167981 */ /* 0x000ea8000c1e1b00 */
[----:B------:R-:W2:Y:S02]  /*0c00*/  LDG.E.64 R24, desc[UR6][R18.64+-0x8] ;  /* 0xfffff80612187981 */ /* 0x000ea4000c1e1b00 */
[----:B--2---:R-:W-:-:S08]  /*0c10*/  DADD R24, R22, -R24 ;  /* 0x0000000016187229 */ /* 0x004fd00000000818 */
[----:B------:R-:W-:Y:S01]  /*0c20*/  DFMA R24, R24, -R2, R22 ;  /* 0x800000021818722b */ /* 0x000fe20000000016 */
[----:B------:R-:W-:-:S04]  /*0c30*/  IMAD.WIDE R22, R0, 0x8, R20 ;  /* 0x0000000800167825 */ /* 0x000fc800078e0214 */
[C---:B0-----:R-:W-:Y:S02]  /*0c40*/  IMAD.WIDE R20, R0.reuse, 0x8, R18 ;  /* 0x0000000800147825 */ /* 0x041fe400078e0212 */
[----:B------:R0:W-:Y:S04]  /*0c50*/  STG.E.64 desc[UR6][R22.64], R24 ;  /* 0x0000001816007986 */ /* 0x0001e8000c101b06 */
[----:B------:R-:W2:Y:S04]  /*0c60*/  LDG.E.64 R28, desc[UR6][R20.64+-0x8] ;  /* 0xfffff806141c7981 */ /* 0x000ea8000c1e1b00 */
[----:B0-----:R-:W2:Y:S01]  /*0c70*/  LDG.E.64 R24, desc[UR6][R20.64] ;  /* 0x0000000614187981 */ /* 0x001ea2000c1e1b00 */
[----:B------:R-:W-:-:S04]  /*0c80*/  IMAD.WIDE R18, R0, 0x8, R22 ;  /* 0x0000000800127825 */ /* 0x000fc800078e0216 */
[----:B------:R-:W-:-:S05]  /*0c90*/  IMAD R27, R0, 0x4, R27 ;  /* 0x00000004001b7824 */ /* 0x000fca00078e021b */
[----:B------:R-:W-:Y:S01]  /*0ca0*/  ISETP.GE.AND P0, PT, R27, UR9, PT ;  /* 0x000000091b007c0c */ /* 0x000fe2000bf06270 */
[----:B--2---:R-:W-:-:S08]  /*0cb0*/  DADD R28, R24, -R28 ;  /* 0x00000000181c7229 */ /* 0x004fd0000000081c */
[----:B------:R-:W-:-:S07]  /*0cc0*/  DFMA R28, R28, -R2, R24 ;  /* 0x800000021c1c722b */ /* 0x000fce0000000018 */
[----:B------:R0:W-:Y:S01]  /*0cd0*/  STG.E.64 desc[UR6][R18.64], R28 ;  /* 0x0000001c12007986 */ /* 0x0001e2000c101b06 */
[----:B------:R-:W-:Y:S05]  /*0ce0*/  @!P0 BRA `(.L_x_15) ;  /* 0xfffffffc007c8947 */ /* 0x000fea000383ffff */
.L_x_12:
[----:B------:R-:W-:Y:S05]  /*0cf0*/  BSYNC.RECONVERGENT B0 ;  /* 0x0000000000007941 */ /* 0x000fea0003800200 */
.L_x_11:
[----:B------:R-:W-:Y:S05]  /*0d00*/  BRA.U UP0, `(.L_x_16) ;  /* 0xfffffff9001c7547 */ /* 0x000fea000b83ffff */
[----:B------:R-:W-:Y:S05]  /*0d10*/  EXIT ;  /* 0x000000000000794d */ /* 0x000fea0003800000 */
        .weak           $__internal_0_$__cuda_sm20_div_rn_f64_full
        .type           $__internal_0_$__cuda_sm20_div_rn_f64_full,@function
        .size           $__internal_0_$__cuda_sm20_div_rn_f64_full,(.L_x_22 - $__internal_0_$__cuda_sm20_div_rn_f64_full)
$__internal_0_$__cuda_sm20_div_rn_f64_full:
[----:B------:R-:W0:Y:S01]  /*0d20*/  LDC.64 R2, c[0x0][0x390] ;  /* 0x0000e400ff027b82 */ /* 0x000e220000000a00 */
[----:B------:R-:W-:Y:S01]  /*0d30*/  IMAD.MOV.U32 R14, RZ, RZ, 0x1 ;  /* 0x00000001ff0e7424 */ /* 0x000fe200078e00ff */
[C---:B------:R-:W-:Y:S02]  /*0d40*/  FSETP.GEU.AND P2, PT, |R9|.reuse, 1.469367938527859385e-39, PT ;  /* 0x001000000900780b */ /* 0x040fe40003f4e200 */
[----:B------:R-:W-:Y:S02]  /*0d50*/  LOP3.LUT R23, R9, 0x7ff00000, RZ, 0xc0, !PT ;  /* 0x7ff0000009177812 */ /* 0x000fe400078ec0ff */
[----:B------:R-:W-:-:S03]  /*0d60*/  MOV R21, 0x1ca00000 ;  /* 0x1ca0000000157802 */ /* 0x000fc60000000f00 */
[----:B------:R-:W-:Y:S01]  /*0d70*/  IMAD.MOV.U32 R25, RZ, RZ, R23 ;  /* 0x000000ffff197224 */ /* 0x000fe200078e0017 */
[C---:B0-----:R-:W-:Y:S02]  /*0d80*/  FSETP.GEU.AND P0, PT, |R3|.reuse, 1.469367938527859385e-39, PT ;  /* 0x001000000300780b */ /* 0x041fe40003f0e200 */
[C---:B------:R-:W-:Y:S02]  /*0d90*/  LOP3.LUT R6, R3.reuse, 0x800fffff, RZ, 0xc0, !PT ;  /* 0x800fffff03067812 */ /* 0x040fe400078ec0ff */
[----:B------:R-:W-:Y:S02]  /*0da0*/  LOP3.LUT R20, R3, 0x7ff00000, RZ, 0xc0, !PT ;  /* 0x7ff0000003147812 */ /* 0x000fe400078ec0ff */
[----:B------:R-:W-:Y:S01]  /*0db0*/  LOP3.LUT R7, R6, 0x3ff00000, RZ, 0xfc, !PT ;  /* 0x3ff0000006077812 */ /* 0x000fe200078efcff */
[----:B------:R-:W-:Y:S01]  /*0dc0*/  IMAD.MOV.U32 R6, RZ, RZ, R2 ;  /* 0x000000ffff067224 */ /* 0x000fe200078e0002 */
[-C--:B------:R-:W-:Y:S02]  /*0dd0*/  ISETP.GE.U32.AND P1, PT, R23, R20.reuse, PT ;  /* 0x000000141700720c */ /* 0x080fe40003f26070 */
[----:B------:R-:W-:-:S02]  /*0de0*/  MOV R24, R20 ;  /* 0x0000001400187202 */ /* 0x000fc40000000f00 */
[----:B------:R-:W-:Y:S01]  /*0df0*/  SEL R21, R21, 0x63400000, !P1 ;  /* 0x6340000015157807 */ /* 0x000fe20004800000 */
[----:B------:R-:W0:Y:S03]  /*0e00*/  @!P0 LDC.64 R10, c[0x0][0x390] ;  /* 0x0000e400ff0a8b82 */ /* 0x000e260000000a00 */
[----:B------:R-:W-:-:S04]  /*0e10*/  @!P2 LOP3.LUT R18, R21, 0x80000000, R9, 0xf8, !PT ;  /* 0x800000001512a812 */ /* 0x000fc800078ef809 */
[----:B------:R-:W-:Y:S01]  /*0e20*/  @!P2 LOP3.LUT R19, R18, 0x100000, RZ, 0xfc, !PT ;  /* 0x001000001213a812 */ /* 0x000fe200078efcff */
[----:B------:R-:W-:Y:S01]  /*0e30*/  @!P2 IMAD.MOV.U32 R18, RZ, RZ, RZ ;  /* 0x000000ffff12a224 */ /* 0x000fe200078e00ff */
[----:B0-----:R-:W-:-:S06]  /*0e40*/  @!P0 DMUL R6, R10, 8.98846567431157953865e+307 ;  /* 0x7fe000000a068828 */ /* 0x001fcc0000000000 */
[----:B------:R-:W0:Y:S04]  /*0e50*/  MUFU.RCP64H R15, R7 ;  /* 0x00000007000f7308 */ /* 0x000e280000001800 */
[----:B------:R-:W-:Y:S01]  /*0e60*/  @!P0 LOP3.LUT R24, R7, 0x7ff00000, RZ, 0xc0, !PT ;  /* 0x7ff0000007188812 */ /* 0x000fe200078ec0ff */
[----:B0-----:R-:W-:-:S08]  /*0e70*/  DFMA R10, R14, -R6, 1 ;  /* 0x3ff000000e0a742b */ /* 0x001fd00000000806 */
[----:B------:R-:W-:-:S08]  /*0e80*/  DFMA R10, R10, R10, R10 ;  /* 0x0000000a0a0a722b */ /* 0x000fd0000000000a */
[----:B------:R-:W-:Y:S01]  /*0e90*/  DFMA R14, R14, R10, R14 ;  /* 0x0000000a0e0e722b */ /* 0x000fe2000000000e */
[----:B------:R-:W-:Y:S01]  /*0ea0*/  LOP3.LUT R11, R21, 0x800fffff, R9, 0xf8, !PT ;  /* 0x800fffff150b7812 */ /* 0x000fe200078ef809 */
[----:B------:R-:W-:-:S06]  /*0eb0*/  IMAD.MOV.U32 R10, RZ, RZ, R8 ;  /* 0x000000ffff0a7224 */ /* 0x000fcc00078e0008 */
[----:B------:R-:W-:Y:S02]  /*0ec0*/  DFMA R16, R14, -R6, 1 ;  /* 0x3ff000000e10742b */ /* 0x000fe40000000806 */
[----:B------:R-:W-:-:S06]  /*0ed0*/  @!P2 DFMA R10, R10, 2, -R18 ;  /* 0x400000000a0aa82b */ /* 0x000fcc0000000812 */
[----:B------:R-:W-:-:S04]  /*0ee0*/  DFMA R16, R14, R16, R14 ;  /* 0x000000100e10722b */ /* 0x000fc8000000000e */
[----:B------:R-:W-:-:S04]  /*0ef0*/  @!P2 LOP3.LUT R25, R11, 0x7ff00000, RZ, 0xc0, !PT ;  /* 0x7ff000000b19a812 */ /* 0x000fc800078ec0ff */
[----:B------:R-:W-:Y:S01]  /*0f00*/  DMUL R14, R16, R10 ;  /* 0x0000000a100e7228 */ /* 0x000fe20000000000 */
[----:B------:R-:W-:-:S05]  /*0f10*/  VIADD R26, R25, 0xffffffff ;  /* 0xffffffff191a7836 */ /* 0x000fca0000000000 */
[----:B------:R-:W-:Y:S01]  /*0f20*/  ISETP.GT.U32.AND P0, PT, R26, 0x7feffffe, PT ;  /* 0x7feffffe1a00780c */ /* 0x000fe20003f04070 */
[----:B------:R-:W-:Y:S01]  /*0f30*/  VIADD R26, R24, 0xffffffff ;  /* 0xffffffff181a7836 */ /* 0x000fe20000000000 */
[----:B------:R-:W-:-:S04]  /*0f40*/  DFMA R18, R14, -R6, R10 ;  /* 0x800000060e12722b */ /* 0x000fc8000000000a */
[----:B------:R-:W-:-:S04]  /*0f50*/  ISETP.GT.U32.OR P0, PT, R26, 0x7feffffe, P0 ;  /* 0x7feffffe1a00780c */ /* 0x000fc80000704470 */
[----:B------:R-:W-:-:S09]  /*0f60*/  DFMA R18, R16, R18, R14 ;  /* 0x000000121012722b */ /* 0x000fd2000000000e */
[----:B------:R-:W-:Y:S05]  /*0f70*/  @P0 BRA `(.L_x_17) ;  /* 0x0000000000600947 */ /* 0x000fea0003800000 */
[----:B------:R-:W-:Y:S01]  /*0f80*/  VIADDMNMX R20, R23, -R20, 0xb9600000, !PT ;  /* 0xb960000017147446 */ /* 0x000fe20007800914 */
[----:B------:R-:W-:-:S03]  /*0f90*/  IMAD.MOV.U32 R8, RZ, RZ, RZ ;  /* 0x000000ffff087224 */ /* 0x000fc600078e00ff */
[----:B------:R-:W-:-:S05]  /*0fa0*/  VIMNMX R20, PT, PT, R20, 0x46a00000, PT ;  /* 0x46a0000014147848 */ /* 0x000fca0003fe0100 */
[----:B------:R-:W-:-:S05]  /*0fb0*/  IMAD.IADD R20, R20, 0x1, -R21 ;  /* 0x0000000114147824 */ /* 0x000fca00078e0a15 */
[----:B------:R-:W-:-:S06]  /*0fc0*/  IADD3 R9, PT, PT, R20, 0x7fe00000, RZ ;  /* 0x7fe0000014097810 */ /* 0x000fcc0007ffe0ff */
[----:B------:R-:W-:-:S10]  /*0fd0*/  DMUL R14, R18, R8 ;  /* 0x00000008120e7228 */ /* 0x000fd40000000000 */
[----:B------:R-:W-:-:S13]  /*0fe0*/  FSETP.GTU.AND P0, PT, |R15|, 1.469367938527859385e-39, PT ;  /* 0x001000000f00780b */ /* 0x000fda0003f0c200 */
[----:B------:R-:W-:Y:S05]  /*0ff0*/  @P0 BRA `(.L_x_18) ;  /* 0x0000000000980947 */ /* 0x000fea0003800000 */
[----:B------:R-:W-:Y:S01]  /*1000*/  DFMA R6, R18, -R6, R10 ;  /* 0x800000061206722b */ /* 0x000fe2000000000a */
[----:B------:R-:W-:-:S09]  /*1010*/  IMAD.MOV.U32 R8, RZ, RZ, RZ ;  /* 0x000000ffff087224 */ /* 0x000fd200078e00ff */
[C---:B------:R-:W-:Y:S02]  /*1020*/  FSETP.NEU.AND P0, PT, R7.reuse, RZ, PT ;  /* 0x000000ff0700720b */ /* 0x040fe40003f0d000 */
[----:B------:R-:W-:-:S04]  /*1030*/  LOP3.LUT R11, R7, 0x80000000, R3, 0x48, !PT ;  /* 0x80000000070b7812 */ /* 0x000fc800078e4803 */
[----:B------:R-:W-:-:S07]  /*1040*/  LOP3.LUT R9, R11, R9, RZ, 0xfc, !PT ;  /* 0x000000090b097212 */ /* 0x000fce00078efcff */
[----:B------:R-:W-:Y:S05]  /*1050*/  @!P0 BRA `(.L_x_18) ;  /* 0x0000000000808947 */ /* 0x000fea0003800000 */
[----:B------:R-:W-:Y:S01]  /*1060*/  IMAD.MOV R3, RZ, RZ, -R20 ;  /* 0x000000ffff037224 */ /* 0x000fe200078e0a14 */
[----:B------:R-:W-:Y:S01]  /*1070*/  MOV R2, RZ ;  /* 0x000000ff00027202 */ /* 0x000fe20000000f00 */
[----:B------:R-:W-:-:S05]  /*1080*/  DMUL.RP R8, R18, R8 ;  /* 0x0000000812087228 */ /* 0x000fca0000008000 */
[----:B------:R-:W-:-:S05]  /*1090*/  DFMA R2, R14, -R2, R18 ;  /* 0x800000020e02722b */ /* 0x000fca0000000012 */
[----:B------:R-:W-:Y:S02]  /*10a0*/  LOP3.LUT R11, R9, R11, RZ, 0x3c, !PT ;  /* 0x0000000b090b7212 */ /* 0x000fe400078e3cff */
[----:B------:R-:W-:-:S04]  /*10b0*/  IADD3 R2, PT, PT, -R20, -0x43300000, RZ ;  /* 0xbcd0000014027810 */ /* 0x000fc80007ffe1ff */
[----:B------:R-:W-:-:S04]  /*10c0*/  FSETP.NEU.AND P0, PT, |R3|, R2, PT ;  /* 0x000000020300720b */ /* 0x000fc80003f0d200 */
[----:B------:R-:W-:Y:S02]  /*10d0*/  FSEL R14, R8, R14, !P0 ;  /* 0x0000000e080e7208 */ /* 0x000fe40004000000 */
[----:B------:R-:W-:Y:S01]  /*10e0*/  FSEL R15, R11, R15, !P0 ;  /* 0x0000000f0b0f7208 */ /* 0x000fe20004000000 */
[----:B------:R-:W-:Y:S06]  /*10f0*/  BRA `(.L_x_18) ;  /* 0x0000000000587947 */ /* 0x000fec0003800000 */
.L_x_17:
[----:B------:R-:W-:-:S14]  /*1100*/  DSETP.NAN.AND P0, PT, R8, R8, PT ;  /* 0x000000080800722a */ /* 0x000fdc0003f08000 */
[----:B------:R-:W-:Y:S05]  /*1110*/  @P0 BRA `(.L_x_19) ;  /* 0x0000000000480947 */ /* 0x000fea0003800000 */
[----:B------:R-:W0:Y:S02]  /*1120*/  LDC.64 R6, c[0x0][0x390] ;  /* 0x0000e400ff067b82 */ /* 0x000e240000000a00 */
[----:B0-----:R-:W-:-:S14]  /*1130*/  DSETP.NAN.AND P0, PT, R6, R6, PT ;  /* 0x000000060600722a */ /* 0x001fdc0003f08000 */
[----:B------:R-:W-:Y:S05]  /*1140*/  @P0 BRA `(.L_x_20) ;  /* 0x0000000000300947 */ /* 0x000fea0003800000 */
[----:B------:R-:W-:Y:S01]  /*1150*/  ISETP.NE.AND P0, PT, R25, R24, PT ;  /* 0x000000181900720c */ /* 0x000fe20003f05270 */
[----:B------:R-:W-:Y:S02]  /*1160*/  IMAD.MOV.U32 R14, RZ, RZ, 0x0 ;  /* 0x00000000ff0e7424 */ /* 0x000fe400078e00ff */
[----:B------:R-:W-:-:S10]  /*1170*/  IMAD.MOV.U32 R15, RZ, RZ, -0x80000 ;  /* 0xfff80000ff0f7424 */ /* 0x000fd400078e00ff */
[----:B------:R-:W-:Y:S05]  /*1180*/  @!P0 BRA `(.L_x_18) ;  /* 0x0000000000348947 */ /* 0x000fea0003800000 */
[----:B------:R-:W-:Y:S02]  /*1190*/  ISETP.NE.AND P0, PT, R25, 0x7ff00000, PT ;  /* 0x7ff000001900780c */ /* 0x000fe40003f05270 */
[----:B------:R-:W-:Y:S02]  /*11a0*/  LOP3.LUT R15, R9, 0x80000000, R3, 0x48, !PT ;  /* 0x80000000090f7812 */ /* 0x000fe400078e4803 */
[----:B------:R-:W-:-:S13]  /*11b0*/  ISETP.EQ.OR P0, PT, R24, RZ, !P0 ;  /* 0x000000ff1800720c */ /* 0x000fda0004702670 */
[----:B------:R-:W-:Y:S01]  /*11c0*/  @P0 LOP3.LUT R2, R15, 0x7ff00000, RZ, 0xfc, !PT ;  /* 0x7ff000000f020812 */ /* 0x000fe200078efcff */
[----:B------:R-:W-:Y:S01]  /*11d0*/  @!P0 IMAD.MOV.U32 R14, RZ, RZ, RZ ;  /* 0x000000ffff0e8224 */ /* 0x000fe200078e00ff */
[----:B------:R-:W-:-:S03]  /*11e0*/  @P0 MOV R14, RZ ;  /* 0x000000ff000e0202 */ /* 0x000fc60000000f00 */
[----:B------:R-:W-:Y:S01]  /*11f0*/  @P0 IMAD.MOV.U32 R15, RZ, RZ, R2 ;  /* 0x000000ffff0f0224 */ /* 0x000fe200078e0002 */
[----:B------:R-:W-:Y:S06]  /*1200*/  BRA `(.L_x_18) ;  /* 0x0000000000147947 */ /* 0x000fec0003800000 */
.L_x_20:
[----:B------:R-:W-:Y:S01]  /*1210*/  LOP3.LUT R15, R3, 0x80000, RZ, 0xfc, !PT ;  /* 0x00080000030f7812 */ /* 0x000fe200078efcff */
[----:B------:R-:W-:Y:S01]  /*1220*/  IMAD.MOV.U32 R14, RZ, RZ, R2 ;  /* 0x000000ffff0e7224 */ /* 0x000fe200078e0002 */
[----:B------:R-:W-:Y:S06]  /*1230*/  BRA `(.L_x_18) ;  /* 0x0000000000087947 */ /* 0x000fec0003800000 */
.L_x_19:
[----:B------:R-:W-:Y:S01]  /*1240*/  LOP3.LUT R15, R9, 0x80000, RZ, 0xfc, !PT ;  /* 0x00080000090f7812 */ /* 0x000fe200078efcff */
[----:B------:R-:W-:-:S07]  /*1250*/  IMAD.MOV.U32 R14, RZ, RZ, R8 ;  /* 0x000000ffff0e7224 */ /* 0x000fce00078e0008 */
.L_x_18:
[----:B------:R-:W-:Y:S01]  /*1260*/  IMAD.MOV.U32 R23, RZ, RZ, 0x0 ;  /* 0x00000000ff177424 */ /* 0x000fe200078e00ff */
[----:B------:R-:W-:Y:S01]  /*1270*/  MOV R2, R14 ;  /* 0x0000000e00027202 */ /* 0x000fe20000000f00 */
[----:B------:R-:W-:Y:S02]  /*1280*/  IMAD.MOV.U32 R3, RZ, RZ, R15 ;  /* 0x000000ffff037224 */ /* 0x000fe400078e000f */
[----:B------:R-:W-:Y:S05]  /*1290*/  RET.REL.NODEC R22 `(_Z10finiteDiffiddiiPdS_) ;  /* 0xffffffec16587950 */ /* 0x000fea0003c3ffff */
.L_x_21:
        /* <DEDUP_REMOVED lines=14> */
.L_x_22:


//--------------------- .nv.shared.reserved.0     --------------------------
	.section	.nv.shared.reserved.0,"aw",@nobits
	.weak		__nv_reservedSMEM_offset_0_alias
	.size		__nv_reservedSMEM_offset_0_alias, 0, 64
	.other		__nv_reservedSMEM_offset_0_alias,@"STO_CUDA_RESERVED_SHARED STV_DEFAULT"
__nv_reservedSMEM_offset_0_alias:
	.zero		0
	.zero		64


//--------------------- .nv.constant0._Z12stepFunctiondiPd --------------------------
	.section	.nv.constant0._Z12stepFunctiondiPd,"a",@progbits
	.sectionflags	@""
	.align	4
.nv.constant0._Z12stepFunctiondiPd:
	.zero		920


//--------------------- .nv.constant0._Z10finiteDiffiddiiPdS_ --------------------------
	.section	.nv.constant0._Z10finiteDiffiddiiPdS_,"a",@progbits
	.sectionflags	@""
	.align	4
.nv.constant0._Z10finiteDiffiddiiPdS_:
	.zero		944


//--------------------- SYMBOLS --------------------------

	.type		.nv.reservedSmem.offset0,@object
	.size		.nv.reservedSmem.offset0,0x4
